// auto-generated by cutlass_sweep.gemm — config: {"arch": "sm_90", "cluster_m": 1, "cluster_n": 1, "dtype": "bf16", "dtype_b": "bf16", "layout": "tn", "stages": 0, "tile_k": 32, "tile_m": 128, "tile_n": 64}
#include "cutlass/cutlass.h"
#include "cutlass/gemm/collective/collective_builder.hpp"
#include "cutlass/gemm/device/gemm_universal_adapter.h"
#include "cutlass/gemm/kernel/gemm_universal.hpp"
#include "cutlass/epilogue/collective/collective_builder.hpp"

using ElemA = cutlass::bfloat16_t;
using ElemB = cutlass::bfloat16_t;
using ElemCD = cutlass::bfloat16_t;
using Acc  = float;
using TileShape    = cute::Shape<cute::_128, cute::_64, cute::_32>;
using ClusterShape = cute::Shape<cute::_1, cute::_1, cute::_1>;

using CollectiveEpilogue = typename cutlass::epilogue::collective::CollectiveBuilder<
    cutlass::arch::Sm90, cutlass::arch::OpClassTensorOp,
    TileShape, ClusterShape,
    cutlass::epilogue::collective::EpilogueTileAuto,
    Acc, Acc,
    ElemCD, cutlass::layout::RowMajor, 128 / cutlass::sizeof_bits<ElemCD>::value,
    ElemCD, cutlass::layout::RowMajor, 128 / cutlass::sizeof_bits<ElemCD>::value,
    cutlass::epilogue::collective::EpilogueScheduleAuto
  >::CollectiveOp;

using CollectiveMainloop = typename cutlass::gemm::collective::CollectiveBuilder<
    cutlass::arch::Sm90, cutlass::arch::OpClassTensorOp,
    ElemA, cutlass::layout::ColumnMajor, 128 / cutlass::sizeof_bits<ElemA>::value,
    ElemB, cutlass::layout::RowMajor, 128 / cutlass::sizeof_bits<ElemB>::value,
    Acc,
    TileShape, ClusterShape,
    cutlass::gemm::collective::StageCountAutoCarveout<static_cast<int>(sizeof(typename CollectiveEpilogue::SharedStorage))>,
    cutlass::gemm::collective::KernelScheduleAuto
  >::CollectiveOp;

using GemmKernel = cutlass::gemm::kernel::GemmUniversal<
    cute::Shape<int,int,int,int>,
    CollectiveMainloop,
    CollectiveEpilogue
>;
using Gemm = cutlass::gemm::device::GemmUniversalAdapter<GemmKernel>;

// Force the device kernel symbol into the cubin without needing a host main.
auto* _anchor = &cutlass::device_kernel<GemmKernel>;


// ===== COMPILED SASS (sm_90a) =====

	.target	sm_90a

	.elftype	@"ET_EXEC"


//--------------------- .note.nv.tkinfo           --------------------------
	.section	.note.nv.tkinfo,"",@"SHT_NOTE"
	.sectionflags	@"SHF_NOTE_NV_TKINFO"
	.tkinfo
        /*0018*/ 	.word	0x00000002
        /*0030*/ 	.string	""
        /*0030*/ 	.string	"ptxas"
        /*0030*/ 	.string	"Cuda compilation tools, release 13.0, V13.0.88"
        /*0030*/ 	.string	"Build cuda_13.0.r13.0/compiler.36424714_0"
        /*0030*/ 	.string	"-arch sm_90a -m 64 "



//--------------------- .note.nv.cuinfo           --------------------------
	.section	.note.nv.cuinfo,"",@"SHT_NOTE"
	.sectionflags	@"SHF_NOTE_NV_CUINFO"
        /*0018*/ 	.short	0x0002
        /*001a*/ 	.short	0x005a
        /*001c*/ 	.short	0x0082
	.zero		2


//--------------------- .nv.info                  --------------------------
	.section	.nv.info,"",@"SHT_CUDA_INFO"
	.align	4


	//----- nvinfo : EIATTR_REGCOUNT
	.align		4
        /*0000*/ 	.byte	0x04, 0x2f
        /*0002*/ 	.short	(.L_15 - .L_14)
	.align		4
.L_14:
        /*0004*/ 	.word	index@(_ZN7cutlass13device_kernelINS_4gemm6kernel13GemmUniversalIN4cute5tupleIJiiiiEEENS1_10collective13CollectiveMmaINS1_34MainloopSm90TmaGmmaWarpSpecializedILi18ENS5_IJNS4_1CILi1EEESB_SB_EEENS1_35KernelTmaWarpSpecializedCooperativeEEENS5_IJNSA_ILi128EEENSA_ILi64EEENSA_ILi32EEEEEENS_10bfloat16_tENS5_IJSB_llEEESJ_SK_NS4_8TiledMMAINS4_8MMA_AtomIJNS4_4SM904GMMA27MMA_64x64x16_F32BF16BF16_SSILNSO_5MajorE1ELSQ_1ELNSO_7ScaleInE1ELSR_1EEEEEENS4_6LayoutINS5_IJNSA_ILi2EEESB_SB_EEENS5_IJSB_NSA_ILi0EEESX_EEEEENS5_IJNS4_10UnderscoreES10_S10_EEEEENS4_13SM90_TMA_LOADENS4_14ComposedLayoutINS4_7SwizzleILi3ELi4ELi3EEENS4_18smem_ptr_flag_bitsILi16EEENSU_INS5_IJSG_NSA_ILi8EEEEEENS5_IJSB_SG_EEEEEEEvNS4_8identityES13_S1D_vS1E_EENS_8epilogue10collective6detail29Sm90TmaWarpSpecializedAdapterINS1H_15DefaultEpilogueISJ_NS5_IJlSB_lEEES1L_NS1G_6thread17LinearCombinationISJ_Li1EffLNS1M_9ScaleType4KindE0ELNS_15FloatRoundStyleE2ESJ_EENS1_15EpilogueDefaultEEEEEvvEEEEvNT_6ParamsE)
        /*0008*/ 	.word	0x000000a8


	//----- nvinfo : EIATTR_FRAME_SIZE
	.align		4
.L_15:
        /*000c*/ 	.byte	0x04, 0x11
        /*000e*/ 	.short	(.L_17 - .L_16)
	.align		4
.L_16:
        /*0010*/ 	.word	index@(_ZN7cutlass13device_kernelINS_4gemm6kernel13GemmUniversalIN4cute5tupleIJiiiiEEENS1_10collective13CollectiveMmaINS1_34MainloopSm90TmaGmmaWarpSpecializedILi18ENS5_IJNS4_1CILi1EEESB_SB_EEENS1_35KernelTmaWarpSpecializedCooperativeEEENS5_IJNSA_ILi128EEENSA_ILi64EEENSA_ILi32EEEEEENS_10bfloat16_tENS5_IJSB_llEEESJ_SK_NS4_8TiledMMAINS4_8MMA_AtomIJNS4_4SM904GMMA27MMA_64x64x16_F32BF16BF16_SSILNSO_5MajorE1ELSQ_1ELNSO_7ScaleInE1ELSR_1EEEEEENS4_6LayoutINS5_IJNSA_ILi2EEESB_SB_EEENS5_IJSB_NSA_ILi0EEESX_EEEEENS5_IJNS4_10UnderscoreES10_S10_EEEEENS4_13SM90_TMA_LOADENS4_14ComposedLayoutINS4_7SwizzleILi3ELi4ELi3EEENS4_18smem_ptr_flag_bitsILi16EEENSU_INS5_IJSG_NSA_ILi8EEEEEENS5_IJSB_SG_EEEEEEEvNS4_8identityES13_S1D_vS1E_EENS_8epilogue10collective6detail29Sm90TmaWarpSpecializedAdapterINS1H_15DefaultEpilogueISJ_NS5_IJlSB_lEEES1L_NS1G_6thread17LinearCombinationISJ_Li1EffLNS1M_9ScaleType4KindE0ELNS_15FloatRoundStyleE2ESJ_EENS1_15EpilogueDefaultEEEEEvvEEEEvNT_6ParamsE)
        /*0014*/ 	.word	0x00000000


	//----- nvinfo : EIATTR_MIN_STACK_SIZE
	.align		4
.L_17:
        /*0018*/ 	.byte	0x04, 0x12
        /*001a*/ 	.short	(.L_19 - .L_18)
	.align		4
.L_18:
        /*001c*/ 	.word	index@(_ZN7cutlass13device_kernelINS_4gemm6kernel13GemmUniversalIN4cute5tupleIJiiiiEEENS1_10collective13CollectiveMmaINS1_34MainloopSm90TmaGmmaWarpSpecializedILi18ENS5_IJNS4_1CILi1EEESB_SB_EEENS1_35KernelTmaWarpSpecializedCooperativeEEENS5_IJNSA_ILi128EEENSA_ILi64EEENSA_ILi32EEEEEENS_10bfloat16_tENS5_IJSB_llEEESJ_SK_NS4_8TiledMMAINS4_8MMA_AtomIJNS4_4SM904GMMA27MMA_64x64x16_F32BF16BF16_SSILNSO_5MajorE1ELSQ_1ELNSO_7ScaleInE1ELSR_1EEEEEENS4_6LayoutINS5_IJNSA_ILi2EEESB_SB_EEENS5_IJSB_NSA_ILi0EEESX_EEEEENS5_IJNS4_10UnderscoreES10_S10_EEEEENS4_13SM90_TMA_LOADENS4_14ComposedLayoutINS4_7SwizzleILi3ELi4ELi3EEENS4_18smem_ptr_flag_bitsILi16EEENSU_INS5_IJSG_NSA_ILi8EEEEEENS5_IJSB_SG_EEEEEEEvNS4_8identityES13_S1D_vS1E_EENS_8epilogue10collective6detail29Sm90TmaWarpSpecializedAdapterINS1H_15DefaultEpilogueISJ_NS5_IJlSB_lEEES1L_NS1G_6thread17LinearCombinationISJ_Li1EffLNS1M_9ScaleType4KindE0ELNS_15FloatRoundStyleE2ESJ_EENS1_15EpilogueDefaultEEEEEvvEEEEvNT_6ParamsE)
        /*0020*/ 	.word	0x00000000
.L_19:


//--------------------- .nv.compat                --------------------------
	.section	.nv.compat,"",@"SHT_CUDA_COMPAT_INFO"
	.align	4
        /*0000*/ 	.byte	0x02, 0x09, 0x01, 0x00, 0x02, 0x02, 0x04, 0x00, 0x02, 0x05, 0x05, 0x00, 0x03, 0x07, 0x01, 0x01
        /*0010*/ 	.byte	0x02, 0x03, 0x01, 0x00, 0x02, 0x06, 0x01, 0x00, 0x04, 0x0b, 0x08, 0x00, 0x00, 0x00, 0x00, 0x00
        /*0020*/ 	.byte	0x00, 0x00, 0x00, 0x00


//--------------------- .nv.info._ZN7cutlass13device_kernelINS_4gemm6kernel13GemmUniversalIN4cute5tupleIJiiiiEEENS1_10collective13CollectiveMmaINS1_34MainloopSm90TmaGmmaWarpSpecializedILi18ENS5_IJNS4_1CILi1EEESB_SB_EEENS1_35KernelTmaWarpSpecializedCooperativeEEENS5_IJNSA_ILi128EEENSA_ILi64EEENSA_ILi32EEEEEENS_10bfloat16_tENS5_IJSB_llEEESJ_SK_NS4_8TiledMMAINS4_8MMA_AtomIJNS4_4SM904GMMA27MMA_64x64x16_F32BF16BF16_SSILNSO_5MajorE1ELSQ_1ELNSO_7ScaleInE1ELSR_1EEEEEENS4_6LayoutINS5_IJNSA_ILi2EEESB_SB_EEENS5_IJSB_NSA_ILi0EEESX_EEEEENS5_IJNS4_10UnderscoreES10_S10_EEEEENS4_13SM90_TMA_LOADENS4_14ComposedLayoutINS4_7SwizzleILi3ELi4ELi3EEENS4_18smem_ptr_flag_bitsILi16EEENSU_INS5_IJSG_NSA_ILi8EEEEEENS5_IJSB_SG_EEEEEEEvNS4_8identityES13_S1D_vS1E_EENS_8epilogue10collective6detail29Sm90TmaWarpSpecializedAdapterINS1H_15DefaultEpilogueISJ_NS5_IJlSB_lEEES1L_NS1G_6thread17LinearCombinationISJ_Li1EffLNS1M_9ScaleType4KindE0ELNS_15FloatRoundStyleE2ESJ_EENS1_15EpilogueDefaultEEEEEvvEEEEvNT_6ParamsE --------------------------
	.section	.nv.info._ZN7cutlass13device_kernelINS_4gemm6kernel13GemmUniversalIN4cute5tupleIJiiiiEEENS1_10collective13CollectiveMmaINS1_34MainloopSm90TmaGmmaWarpSpecializedILi18ENS5_IJNS4_1CILi1EEESB_SB_EEENS1_35KernelTmaWarpSpecializedCooperativeEEENS5_IJNSA_ILi128EEENSA_ILi64EEENSA_ILi32EEEEEENS_10bfloat16_tENS5_IJSB_llEEESJ_SK_NS4_8TiledMMAINS4_8MMA_AtomIJNS4_4SM904GMMA27MMA_64x64x16_F32BF16BF16_SSILNSO_5MajorE1ELSQ_1ELNSO_7ScaleInE1ELSR_1EEEEEENS4_6LayoutINS5_IJNSA_ILi2EEESB_SB_EEENS5_IJSB_NSA_ILi0EEESX_EEEEENS5_IJNS4_10UnderscoreES10_S10_EEEEENS4_13SM90_TMA_LOADENS4_14ComposedLayoutINS4_7SwizzleILi3ELi4ELi3EEENS4_18smem_ptr_flag_bitsILi16EEENSU_INS5_IJSG_NSA_ILi8EEEEEENS5_IJSB_SG_EEEEEEEvNS4_8identityES13_S1D_vS1E_EENS_8epilogue10collective6detail29Sm90TmaWarpSpecializedAdapterINS1H_15DefaultEpilogueISJ_NS5_IJlSB_lEEES1L_NS1G_6thread17LinearCombinationISJ_Li1EffLNS1M_9ScaleType4KindE0ELNS_15FloatRoundStyleE2ESJ_EENS1_15EpilogueDefaultEEEEEvvEEEEvNT_6ParamsE,"",@"SHT_CUDA_INFO"
	.sectionflags	@""
	.align	4


	//----- nvinfo : EIATTR_CUDA_API_VERSION
	.align		4
        /*0000*/ 	.byte	0x04, 0x37
        /*0002*/ 	.short	(.L_21 - .L_20)
.L_20:
        /*0004*/ 	.word	0x00000082


	//----- nvinfo : EIATTR_KPARAM_INFO
	.align		4
.L_21:
        /*0008*/ 	.byte	0x04, 0x17
        /*000a*/ 	.short	(.L_23 - .L_22)
.L_22:
        /*000c*/ 	.word	0x00000000
        /*0010*/ 	.short	0x0000
        /*0012*/ 	.short	0x0070
        /*0014*/ 	.byte	0x00, 0xf0, 0x01, 0x10


	//----- nvinfo : EIATTR_SPARSE_MMA_MASK
	.align		4
.L_23:
        /*0018*/ 	.byte	0x03, 0x50
        /*001a*/ 	.short	0x0000


	//----- nvinfo : EIATTR_MAXREG_COUNT
	.align		4
        /*001c*/ 	.byte	0x03, 0x1b
        /*001e*/ 	.short	0x00a8


	//----- nvinfo : EIATTR_NUM_BARRIERS
	.align		4
        /*0020*/ 	.byte	0x02, 0x4c
        /*0022*/ 	.byte	0x01
	.zero		1


	//----- nvinfo : EIATTR_EXTERNS
	.align		4
        /*0024*/ 	.byte	0x04, 0x0f
        /*0026*/ 	.short	(.L_25 - .L_24)


	//   ....[0]....
	.align		4
.L_24:
        /*0028*/ 	.word	index@(__assertfail)


	//----- nvinfo : EIATTR_MERCURY_ISA_VERSION
	.align		4
.L_25:
        /*002c*/ 	.byte	0x03, 0x5f
        /*002e*/ 	.short	0x0101


	//----- nvinfo : EIATTR_INT_WARP_WIDE_INSTR_OFFSETS
	.align		4
        /*0030*/ 	.byte	0x04, 0x31
        /*0032*/ 	.short	(.L_27 - .L_26)


	//   ....[0]....
.L_26:
        /*0034*/ 	.word	0x000005a0


	//   ....[1]....
        /*0038*/ 	.word	0x000005d0


	//   ....[2]....
        /*003c*/ 	.word	0x000006b0


	//----- nvinfo : EIATTR_COOP_GROUP_MASK_REGIDS
	.align		4
.L_27:
        /*0040*/ 	.byte	0x04, 0x29
        /*0042*/ 	.short	(.L_29 - .L_28)


	//   ....[0]....
.L_28:
        /*0044*/ 	.word	0xffffffff


	//   ....[1]....
        /*0048*/ 	.word	0xffffffff


	//   ....[2]....
        /*004c*/ 	.word	0xffffffff


	//   ....[3]....
        /*0050*/ 	.word	0xffffffff


	//   ....[4]....
        /*0054*/ 	.word	0xffffffff


	//----- nvinfo : EIATTR_COOP_GROUP_INSTR_OFFSETS
	.align		4
.L_29:
        /*0058*/ 	.byte	0x04, 0x28
        /*005a*/ 	.short	(.L_31 - .L_30)


	//   ....[0]....
.L_30:
        /*005c*/ 	.word	0x00000060


	//   ....[1]....
        /*0060*/ 	.word	0x00000070


	//   ....[2]....
        /*0064*/ 	.word	0x00000130


	//   ....[3]....
        /*0068*/ 	.word	0x000004b0


	//   ....[4]....
        /*006c*/ 	.word	0x00001160


	//----- nvinfo : EIATTR_REG_RECONFIG
	.align		4
.L_31:
        /*0070*/ 	.byte	0x01, 0x54
	.zero		2


	//----- nvinfo : EIATTR_SYSCALL_OFFSETS
	.align		4
        /*0074*/ 	.byte	0x04, 0x46
        /*0076*/ 	.short	(.L_33 - .L_32)


	//   ....[0]....
.L_32:
        /*0078*/ 	.word	0x00001320


	//----- nvinfo : EIATTR_MBARRIER_INSTR_OFFSETS
	.align		4
.L_33:
        /*007c*/ 	.byte	0x04, 0x39
        /*007e*/ 	.short	(.L_35 - .L_34)


	//   ....[0]....
.L_34:
        /*0080*/ 	.word	0x00000250
        /*0084*/ 	.word	0x000000ff
        /*0088*/ 	.word	0x00000000
        /*008c*/ 	.short	0x0100
        /*008e*/ 	.byte	0x08
	.zero		1


	//   ....[1]....
        /*0090*/ 	.word	0x00000260
        /*0094*/ 	.word	0x000000ff
        /*0098*/ 	.word	0x00000090
        /*009c*/ 	.short	0x0100
        /*009e*/ 	.byte	0x08
	.zero		1


	//   ....[2]....
        /*00a0*/ 	.word	0x00000270
        /*00a4*/ 	.word	0x000000ff
        /*00a8*/ 	.word	0x00000008
        /*00ac*/ 	.short	0x0100
        /*00ae*/ 	.byte	0x08
	.zero		1


	//   ....[3]....
        /*00b0*/ 	.word	0x00000280
        /*00b4*/ 	.word	0x000000ff
        /*00b8*/ 	.word	0x00000098
        /*00bc*/ 	.short	0x0100
        /*00be*/ 	.byte	0x08
	.zero		1


	//   ....[4]....
        /*00c0*/ 	.word	0x00000290
        /*00c4*/ 	.word	0x000000ff
        /*00c8*/ 	.word	0x00000010
        /*00cc*/ 	.short	0x0100
        /*00ce*/ 	.byte	0x08
	.zero		1


	//   ....[5]....
        /*00d0*/ 	.word	0x000002a0
        /*00d4*/ 	.word	0x000000ff
        /*00d8*/ 	.word	0x000000a0
        /*00dc*/ 	.short	0x0100
        /*00de*/ 	.byte	0x08
	.zero		1


	//   ....[6]....
        /*00e0*/ 	.word	0x000002b0
        /*00e4*/ 	.word	0x000000ff
        /*00e8*/ 	.word	0x00000018
        /*00ec*/ 	.short	0x0100
        /*00ee*/ 	.byte	0x08
	.zero		1


	//   ....[7]....
        /*00f0*/ 	.word	0x000002c0
        /*00f4*/ 	.word	0x000000ff
        /*00f8*/ 	.word	0x000000a8
        /*00fc*/ 	.short	0x0100
        /*00fe*/ 	.byte	0x08
	.zero		1


	//   ....[8]....
        /*0100*/ 	.word	0x000002d0
        /*0104*/ 	.word	0x000000ff
        /*0108*/ 	.word	0x00000020
        /*010c*/ 	.short	0x0100
        /*010e*/ 	.byte	0x08
	.zero		1


	//   ....[9]....
        /*0110*/ 	.word	0x000002e0
        /*0114*/ 	.word	0x000000ff
        /*0118*/ 	.word	0x000000b0
        /*011c*/ 	.short	0x0100
        /*011e*/ 	.byte	0x08
	.zero		1


	//   ....[10]....
        /*0120*/ 	.word	0x000002f0
        /*0124*/ 	.word	0x000000ff
        /*0128*/ 	.word	0x00000028
        /*012c*/ 	.short	0x0100
        /*012e*/ 	.byte	0x08
	.zero		1


	//   ....[11]....
        /*0130*/ 	.word	0x00000300
        /*0134*/ 	.word	0x000000ff
        /*0138*/ 	.word	0x000000b8
        /*013c*/ 	.short	0x0100
        /*013e*/ 	.byte	0x08
	.zero		1


	//   ....[12]....
        /*0140*/ 	.word	0x00000310
        /*0144*/ 	.word	0x000000ff
        /*0148*/ 	.word	0x00000030
        /*014c*/ 	.short	0x0100
        /*014e*/ 	.byte	0x08
	.zero		1


	//   ....[13]....
        /*0150*/ 	.word	0x00000320
        /*0154*/ 	.word	0x000000ff
        /*0158*/ 	.word	0x000000c0
        /*015c*/ 	.short	0x0100
        /*015e*/ 	.byte	0x08
	.zero		1


	//   ....[14]....
        /*0160*/ 	.word	0x00000330
        /*0164*/ 	.word	0x000000ff
        /*0168*/ 	.word	0x00000038
        /*016c*/ 	.short	0x0100
        /*016e*/ 	.byte	0x08
	.zero		1


	//   ....[15]....
        /*0170*/ 	.word	0x00000340
        /*0174*/ 	.word	0x000000ff
        /*0178*/ 	.word	0x000000c8
        /*017c*/ 	.short	0x0100
        /*017e*/ 	.byte	0x08
	.zero		1


	//   ....[16]....
        /*0180*/ 	.word	0x00000350
        /*0184*/ 	.word	0x000000ff
        /*0188*/ 	.word	0x00000040
        /*018c*/ 	.short	0x0100
        /*018e*/ 	.byte	0x08
	.zero		1


	//   ....[17]....
        /*0190*/ 	.word	0x00000360
        /*0194*/ 	.word	0x000000ff
        /*0198*/ 	.word	0x000000d0
        /*019c*/ 	.short	0x0100
        /*019e*/ 	.byte	0x08
	.zero		1


	//   ....[18]....
        /*01a0*/ 	.word	0x00000370
        /*01a4*/ 	.word	0x000000ff
        /*01a8*/ 	.word	0x00000048
        /*01ac*/ 	.short	0x0100
        /*01ae*/ 	.byte	0x08
	.zero		1


	//   ....[19]....
        /*01b0*/ 	.word	0x00000380
        /*01b4*/ 	.word	0x000000ff
        /*01b8*/ 	.word	0x000000d8
        /*01bc*/ 	.short	0x0100
        /*01be*/ 	.byte	0x08
	.zero		1


	//   ....[20]....
        /*01c0*/ 	.word	0x00000390
        /*01c4*/ 	.word	0x000000ff
        /*01c8*/ 	.word	0x00000050
        /*01cc*/ 	.short	0x0100
        /*01ce*/ 	.byte	0x08
	.zero		1


	//   ....[21]....
        /*01d0*/ 	.word	0x000003a0
        /*01d4*/ 	.word	0x000000ff
        /*01d8*/ 	.word	0x000000e0
        /*01dc*/ 	.short	0x0100
        /*01de*/ 	.byte	0x08
	.zero		1


	//   ....[22]....
        /*01e0*/ 	.word	0x000003b0
        /*01e4*/ 	.word	0x000000ff
        /*01e8*/ 	.word	0x00000058
        /*01ec*/ 	.short	0x0100
        /*01ee*/ 	.byte	0x08
	.zero		1


	//   ....[23]....
        /*01f0*/ 	.word	0x000003c0
        /*01f4*/ 	.word	0x000000ff
        /*01f8*/ 	.word	0x000000e8
        /*01fc*/ 	.short	0x0100
        /*01fe*/ 	.byte	0x08
	.zero		1


	//   ....[24]....
        /*0200*/ 	.word	0x000003d0
        /*0204*/ 	.word	0x000000ff
        /*0208*/ 	.word	0x00000060
        /*020c*/ 	.short	0x0100
        /*020e*/ 	.byte	0x08
	.zero		1


	//   ....[25]....
        /*0210*/ 	.word	0x000003e0
        /*0214*/ 	.word	0x000000ff
        /*0218*/ 	.word	0x000000f0
        /*021c*/ 	.short	0x0100
        /*021e*/ 	.byte	0x08
	.zero		1


	//   ....[26]....
        /*0220*/ 	.word	0x000003f0
        /*0224*/ 	.word	0x000000ff
        /*0228*/ 	.word	0x00000068
        /*022c*/ 	.short	0x0100
        /*022e*/ 	.byte	0x08
	.zero		1


	//   ....[27]....
        /*0230*/ 	.word	0x00000400
        /*0234*/ 	.word	0x000000ff
        /*0238*/ 	.word	0x000000f8
        /*023c*/ 	.short	0x0100
        /*023e*/ 	.byte	0x08
	.zero		1


	//   ....[28]....
        /*0240*/ 	.word	0x00000410
        /*0244*/ 	.word	0x000000ff
        /*0248*/ 	.word	0x00000070
        /*024c*/ 	.short	0x0100
        /*024e*/ 	.byte	0x08
	.zero		1


	//   ....[29]....
        /*0250*/ 	.word	0x00000420
        /*0254*/ 	.word	0x000000ff
        /*0258*/ 	.word	0x00000100
        /*025c*/ 	.short	0x0100
        /*025e*/ 	.byte	0x08
	.zero		1


	//   ....[30]....
        /*0260*/ 	.word	0x00000430
        /*0264*/ 	.word	0x000000ff
        /*0268*/ 	.word	0x00000078
        /*026c*/ 	.short	0x0100
        /*026e*/ 	.byte	0x08
	.zero		1


	//   ....[31]....
        /*0270*/ 	.word	0x00000440
        /*0274*/ 	.word	0x000000ff
        /*0278*/ 	.word	0x00000108
        /*027c*/ 	.short	0x0100
        /*027e*/ 	.byte	0x08
	.zero		1


	//   ....[32]....
        /*0280*/ 	.word	0x00000450
        /*0284*/ 	.word	0x000000ff
        /*0288*/ 	.word	0x00000080
        /*028c*/ 	.short	0x0100
        /*028e*/ 	.byte	0x08
	.zero		1


	//   ....[33]....
        /*0290*/ 	.word	0x00000460
        /*0294*/ 	.word	0x000000ff
        /*0298*/ 	.word	0x00000110
        /*029c*/ 	.short	0x0100
        /*029e*/ 	.byte	0x08
	.zero		1


	//   ....[34]....
        /*02a0*/ 	.word	0x00000470
        /*02a4*/ 	.word	0x000000ff
        /*02a8*/ 	.word	0x00000088
        /*02ac*/ 	.short	0x0100
        /*02ae*/ 	.byte	0x08
	.zero		1


	//   ....[35]....
        /*02b0*/ 	.word	0x00000480
        /*02b4*/ 	.word	0x000000ff
        /*02b8*/ 	.word	0x00000118
        /*02bc*/ 	.short	0x0100
        /*02be*/ 	.byte	0x08
	.zero		1


	//   ....[36]....
        /*02c0*/ 	.word	0x00000720
        /*02c4*/ 	.word	0x000000ff
        /*02c8*/ 	.word	0x00000130
        /*02cc*/ 	.short	0x0100
        /*02ce*/ 	.byte	0x06
	.zero		1


	//   ....[37]....
        /*02d0*/ 	.word	0x00000780
        /*02d4*/ 	.word	0x000000ff
        /*02d8*/ 	.word	0x00000138
        /*02dc*/ 	.short	0x0100
        /*02de*/ 	.byte	0x06
	.zero		1


	//   ....[38]....
        /*02e0*/ 	.word	0x000013a0
        /*02e4*/ 	.word	0x00000003
        /*02e8*/ 	.word	0x00000000
        /*02ec*/ 	.short	0x010a
        /*02ee*/ 	.byte	0x3f
	.zero		1


	//   ....[39]....
        /*02f0*/ 	.word	0x000013e0
        /*02f4*/ 	.word	0x00000003
        /*02f8*/ 	.word	0x00000000
        /*02fc*/ 	.short	0x010a
        /*02fe*/ 	.byte	0x3f
	.zero		1


	//   ....[40]....
        /*0300*/ 	.word	0x00001660
        /*0304*/ 	.word	0x000000ff
        /*0308*/ 	.word	0x00000000
        /*030c*/ 	.short	0x010a
        /*030e*/ 	.byte	0x04
	.zero		1


	//   ....[41]....
        /*0310*/ 	.word	0x000016a0
        /*0314*/ 	.word	0x000000ff
        /*0318*/ 	.word	0x00000000
        /*031c*/ 	.short	0x010a
        /*031e*/ 	.byte	0x04
	.zero		1


	//   ....[42]....
        /*0320*/ 	.word	0x00001800
        /*0324*/ 	.word	0x000000ff
        /*0328*/ 	.word	0x00000000
        /*032c*/ 	.short	0x0101
        /*032e*/ 	.byte	0x04
	.zero		1


	//   ....[43]....
        /*0330*/ 	.word	0x00001a00
        /*0334*/ 	.word	0x000000ff
        /*0338*/ 	.word	0x00000000
        /*033c*/ 	.short	0x0101
        /*033e*/ 	.byte	0x06
	.zero		1


	//   ....[44]....
        /*0340*/ 	.word	0x00004fb0
        /*0344*/ 	.word	0x0000000e
        /*0348*/ 	.word	0x00000090
        /*034c*/ 	.short	0x010a
        /*034e*/ 	.byte	0x3f
	.zero		1


	//   ....[45]....
        /*0350*/ 	.word	0x00005380
        /*0354*/ 	.word	0x00000006
        /*0358*/ 	.word	0x00000138
        /*035c*/ 	.short	0x0101
        /*035e*/ 	.byte	0x3f
	.zero		1


	//   ....[46]....
        /*0360*/ 	.word	0x00005ab0
        /*0364*/ 	.word	0x00000007
        /*0368*/ 	.word	0x00000000
        /*036c*/ 	.short	0x010a
        /*036e*/ 	.byte	0x3f
	.zero		1


	//   ....[47]....
        /*0370*/ 	.word	0x00005b30
        /*0374*/ 	.word	0x00000009
        /*0378*/ 	.word	0x00000000
        /*037c*/ 	.short	0x010a
        /*037e*/ 	.byte	0x3f
	.zero		1


	//   ....[48]....
        /*0380*/ 	.word	0x00005bc0
        /*0384*/ 	.word	0x00000006
        /*0388*/ 	.word	0x00000000
        /*038c*/ 	.short	0x010a
        /*038e*/ 	.byte	0x3f
	.zero		1


	//   ....[49]....
        /*0390*/ 	.word	0x00005c50
        /*0394*/ 	.word	0x00000009
        /*0398*/ 	.word	0x00000000
        /*039c*/ 	.short	0x010a
        /*039e*/ 	.byte	0x3f
	.zero		1


	//   ....[50]....
        /*03a0*/ 	.word	0x00005ce0
        /*03a4*/ 	.word	0x00000006
        /*03a8*/ 	.word	0x00000000
        /*03ac*/ 	.short	0x010a
        /*03ae*/ 	.byte	0x3f
	.zero		1


	//   ....[51]....
        /*03b0*/ 	.word	0x00005d70
        /*03b4*/ 	.word	0x00000009
        /*03b8*/ 	.word	0x00000000
        /*03bc*/ 	.short	0x010a
        /*03be*/ 	.byte	0x3f
	.zero		1


	//   ....[52]....
        /*03c0*/ 	.word	0x00005e00
        /*03c4*/ 	.word	0x00000006
        /*03c8*/ 	.word	0x00000000
        /*03cc*/ 	.short	0x010a
        /*03ce*/ 	.byte	0x3f
	.zero		1


	//   ....[53]....
        /*03d0*/ 	.word	0x00005e90
        /*03d4*/ 	.word	0x00000009
        /*03d8*/ 	.word	0x00000000
        /*03dc*/ 	.short	0x010a
        /*03de*/ 	.byte	0x3f
	.zero		1


	//   ....[54]....
        /*03e0*/ 	.word	0x00005f20
        /*03e4*/ 	.word	0x00000006
        /*03e8*/ 	.word	0x00000000
        /*03ec*/ 	.short	0x010a
        /*03ee*/ 	.byte	0x3f
	.zero		1


	//   ....[55]....
        /*03f0*/ 	.word	0x00005fb0
        /*03f4*/ 	.word	0x00000009
        /*03f8*/ 	.word	0x00000000
        /*03fc*/ 	.short	0x010a
        /*03fe*/ 	.byte	0x3f
	.zero		1


	//   ....[56]....
        /*0400*/ 	.word	0x00006040
        /*0404*/ 	.word	0x00000006
        /*0408*/ 	.word	0x00000000
        /*040c*/ 	.short	0x010a
        /*040e*/ 	.byte	0x3f
	.zero		1


	//   ....[57]....
        /*0410*/ 	.word	0x000060d0
        /*0414*/ 	.word	0x00000009
        /*0418*/ 	.word	0x00000000
        /*041c*/ 	.short	0x010a
        /*041e*/ 	.byte	0x3f
	.zero		1


	//   ....[58]....
        /*0420*/ 	.word	0x00006160
        /*0424*/ 	.word	0x00000006
        /*0428*/ 	.word	0x00000000
        /*042c*/ 	.short	0x010a
        /*042e*/ 	.byte	0x3f
	.zero		1


	//   ....[59]....
        /*0430*/ 	.word	0x000061f0
        /*0434*/ 	.word	0x00000009
        /*0438*/ 	.word	0x00000000
        /*043c*/ 	.short	0x010a
        /*043e*/ 	.byte	0x3f
	.zero		1


	//   ....[60]....
        /*0440*/ 	.word	0x00006280
        /*0444*/ 	.word	0x00000006
        /*0448*/ 	.word	0x00000000
        /*044c*/ 	.short	0x010a
        /*044e*/ 	.byte	0x3f
	.zero		1


	//   ....[61]....
        /*0450*/ 	.word	0x00006310
        /*0454*/ 	.word	0x00000009
        /*0458*/ 	.word	0x00000000
        /*045c*/ 	.short	0x010a
        /*045e*/ 	.byte	0x3f
	.zero		1


	//   ....[62]....
        /*0460*/ 	.word	0x000063a0
        /*0464*/ 	.word	0x00000006
        /*0468*/ 	.word	0x00000000
        /*046c*/ 	.short	0x010a
        /*046e*/ 	.byte	0x3f
	.zero		1


	//   ....[63]....
        /*0470*/ 	.word	0x00006430
        /*0474*/ 	.word	0x00000003
        /*0478*/ 	.word	0x00000000
        /*047c*/ 	.short	0x010a
        /*047e*/ 	.byte	0x3f
	.zero		1


	//   ....[64]....
        /*0480*/ 	.word	0x00006490
        /*0484*/ 	.word	0x00000003
        /*0488*/ 	.word	0x00000000
        /*048c*/ 	.short	0x010a
        /*048e*/ 	.byte	0x3f
	.zero		1


	//   ....[65]....
        /*0490*/ 	.word	0x000064f0
        /*0494*/ 	.word	0x00000004
        /*0498*/ 	.word	0x00000000
        /*049c*/ 	.short	0x010a
        /*049e*/ 	.byte	0x3f
	.zero		1


	//   ....[66]....
        /*04a0*/ 	.word	0x000065c0
        /*04a4*/ 	.word	0x0000000e
        /*04a8*/ 	.word	0x00000090
        /*04ac*/ 	.short	0x010a
        /*04ae*/ 	.byte	0x3f
	.zero		1


	//   ....[67]....
        /*04b0*/ 	.word	0x00006690
        /*04b4*/ 	.word	0x00000007
        /*04b8*/ 	.word	0x00000000
        /*04bc*/ 	.short	0x010a
        /*04be*/ 	.byte	0x3f
	.zero		1


	//   ....[68]....
        /*04c0*/ 	.word	0x000066e0
        /*04c4*/ 	.word	0x00000009
        /*04c8*/ 	.word	0x00000000
        /*04cc*/ 	.short	0x010a
        /*04ce*/ 	.byte	0x3f
	.zero		1


	//   ....[69]....
        /*04d0*/ 	.word	0x00006730
        /*04d4*/ 	.word	0x00000006
        /*04d8*/ 	.word	0x00000000
        /*04dc*/ 	.short	0x010a
        /*04de*/ 	.byte	0x3f
	.zero		1


	//   ....[70]....
        /*04e0*/ 	.word	0x00006780
        /*04e4*/ 	.word	0x00000009
        /*04e8*/ 	.word	0x00000000
        /*04ec*/ 	.short	0x010a
        /*04ee*/ 	.byte	0x3f
	.zero		1


	//   ....[71]....
        /*04f0*/ 	.word	0x000067d0
        /*04f4*/ 	.word	0x00000006
        /*04f8*/ 	.word	0x00000000
        /*04fc*/ 	.short	0x010a
        /*04fe*/ 	.byte	0x3f
	.zero		1


	//   ....[72]....
        /*0500*/ 	.word	0x00006820
        /*0504*/ 	.word	0x00000009
        /*0508*/ 	.word	0x00000000
        /*050c*/ 	.short	0x010a
        /*050e*/ 	.byte	0x3f
	.zero		1


	//   ....[73]....
        /*0510*/ 	.word	0x00006870
        /*0514*/ 	.word	0x00000006
        /*0518*/ 	.word	0x00000000
        /*051c*/ 	.short	0x010a
        /*051e*/ 	.byte	0x3f
	.zero		1


	//   ....[74]....
        /*0520*/ 	.word	0x000068c0
        /*0524*/ 	.word	0x00000009
        /*0528*/ 	.word	0x00000000
        /*052c*/ 	.short	0x010a
        /*052e*/ 	.byte	0x3f
	.zero		1


	//   ....[75]....
        /*0530*/ 	.word	0x00006910
        /*0534*/ 	.word	0x00000006
        /*0538*/ 	.word	0x00000000
        /*053c*/ 	.short	0x010a
        /*053e*/ 	.byte	0x3f
	.zero		1


	//   ....[76]....
        /*0540*/ 	.word	0x00006960
        /*0544*/ 	.word	0x00000009
        /*0548*/ 	.word	0x00000000
        /*054c*/ 	.short	0x010a
        /*054e*/ 	.byte	0x3f
	.zero		1


	//   ....[77]....
        /*0550*/ 	.word	0x000069b0
        /*0554*/ 	.word	0x00000006
        /*0558*/ 	.word	0x00000000
        /*055c*/ 	.short	0x010a
        /*055e*/ 	.byte	0x3f
	.zero		1


	//   ....[78]....
        /*0560*/ 	.word	0x00006a00
        /*0564*/ 	.word	0x00000009
        /*0568*/ 	.word	0x00000000
        /*056c*/ 	.short	0x010a
        /*056e*/ 	.byte	0x3f
	.zero		1


	//   ....[79]....
        /*0570*/ 	.word	0x00006a50
        /*0574*/ 	.word	0x00000006
        /*0578*/ 	.word	0x00000000
        /*057c*/ 	.short	0x010a
        /*057e*/ 	.byte	0x3f
	.zero		1


	//   ....[80]....
        /*0580*/ 	.word	0x00006aa0
        /*0584*/ 	.word	0x00000009
        /*0588*/ 	.word	0x00000000
        /*058c*/ 	.short	0x010a
        /*058e*/ 	.byte	0x3f
	.zero		1


	//   ....[81]....
        /*0590*/ 	.word	0x00006af0
        /*0594*/ 	.word	0x00000006
        /*0598*/ 	.word	0x00000000
        /*059c*/ 	.short	0x010a
        /*059e*/ 	.byte	0x3f
	.zero		1


	//   ....[82]....
        /*05a0*/ 	.word	0x00006b40
        /*05a4*/ 	.word	0x00000009
        /*05a8*/ 	.word	0x00000000
        /*05ac*/ 	.short	0x010a
        /*05ae*/ 	.byte	0x3f
	.zero		1


	//   ....[83]....
        /*05b0*/ 	.word	0x00006b90
        /*05b4*/ 	.word	0x00000006
        /*05b8*/ 	.word	0x00000000
        /*05bc*/ 	.short	0x010a
        /*05be*/ 	.byte	0x3f
	.zero		1


	//----- nvinfo : EIATTR_NUM_MBARRIERS
	.align		4
.L_35:
        /*05c0*/ 	.byte	0x03, 0x38
        /*05c2*/ 	.short	0x0026


	//----- nvinfo : EIATTR_EXIT_INSTR_OFFSETS
	.align		4
        /*05c4*/ 	.byte	0x04, 0x1c
        /*05c6*/ 	.short	(.L_37 - .L_36)


	//   ....[0]....
.L_36:
        /*05c8*/ 	.word	0x000007d0


	//   ....[1]....
        /*05cc*/ 	.word	0x00001090


	//   ....[2]....
        /*05d0*/ 	.word	0x00004600


	//   ....[3]....
        /*05d4*/ 	.word	0x00004c30


	//   ....[4]....
        /*05d8*/ 	.word	0x00006480


	//----- nvinfo : EIATTR_MAX_THREADS
	.align		4
.L_37:
        /*05dc*/ 	.byte	0x04, 0x05
        /*05de*/ 	.short	(.L_39 - .L_38)
.L_38:
        /*05e0*/ 	.word	0x00000180
        /*05e4*/ 	.word	0x00000001
        /*05e8*/ 	.word	0x00000001


	//----- nvinfo : EIATTR_CRS_STACK_SIZE
	.align		4
.L_39:
        /*05ec*/ 	.byte	0x04, 0x1e
        /*05ee*/ 	.short	(.L_41 - .L_40)
.L_40:
        /*05f0*/ 	.word	0x00000000


	//----- nvinfo : EIATTR_CBANK_PARAM_SIZE
	.align		4
.L_41:
        /*05f4*/ 	.byte	0x03, 0x19
        /*05f6*/ 	.short	0x0470


	//----- nvinfo : EIATTR_PARAM_CBANK
	.align		4
        /*05f8*/ 	.byte	0x04, 0x0a
        /*05fa*/ 	.short	(.L_43 - .L_42)
	.align		4
.L_42:
        /*05fc*/ 	.word	index@(.nv.constant0._ZN7cutlass13device_kernelINS_4gemm6kernel13GemmUniversalIN4cute5tupleIJiiiiEEENS1_10collective13CollectiveMmaINS1_34MainloopSm90TmaGmmaWarpSpecializedILi18ENS5_IJNS4_1CILi1EEESB_SB_EEENS1_35KernelTmaWarpSpecializedCooperativeEEENS5_IJNSA_ILi128EEENSA_ILi64EEENSA_ILi32EEEEEENS_10bfloat16_tENS5_IJSB_llEEESJ_SK_NS4_8TiledMMAINS4_8MMA_AtomIJNS4_4SM904GMMA27MMA_64x64x16_F32BF16BF16_SSILNSO_5MajorE1ELSQ_1ELNSO_7ScaleInE1ELSR_1EEEEEENS4_6LayoutINS5_IJNSA_ILi2EEESB_SB_EEENS5_IJSB_NSA_ILi0EEESX_EEEEENS5_IJNS4_10UnderscoreES10_S10_EEEEENS4_13SM90_TMA_LOADENS4_14ComposedLayoutINS4_7SwizzleILi3ELi4ELi3EEENS4_18smem_ptr_flag_bitsILi16EEENSU_INS5_IJSG_NSA_ILi8EEEEEENS5_IJSB_SG_EEEEEEEvNS4_8identityES13_S1D_vS1E_EENS_8epilogue10collective6detail29Sm90TmaWarpSpecializedAdapterINS1H_15DefaultEpilogueISJ_NS5_IJlSB_lEEES1L_NS1G_6thread17LinearCombinationISJ_Li1EffLNS1M_9ScaleType4KindE0ELNS_15FloatRoundStyleE2ESJ_EENS1_15EpilogueDefaultEEEEEvvEEEEvNT_6ParamsE)
        /*0600*/ 	.short	0x0210
        /*0602*/ 	.short	0x0470


	//----- nvinfo : EIATTR_SW_WAR
	.align		4
.L_43:
        /*0604*/ 	.byte	0x04, 0x36
        /*0606*/ 	.short	(.L_45 - .L_44)
.L_44:
        /*0608*/ 	.word	0x00000008
.L_45:


//--------------------- .nv.callgraph             --------------------------
	.section	.nv.callgraph,"",@"SHT_CUDA_CALLGRAPH"
	.align	4
	.sectionentsize	8
	.align		4
        /*0000*/ 	.word	0x00000000
	.align		4
        /*0004*/ 	.word	0xffffffff
	.align		4
        /*0008*/ 	.word	index@(_ZN7cutlass13device_kernelINS_4gemm6kernel13GemmUniversalIN4cute5tupleIJiiiiEEENS1_10collective13CollectiveMmaINS1_34MainloopSm90TmaGmmaWarpSpecializedILi18ENS5_IJNS4_1CILi1EEESB_SB_EEENS1_35KernelTmaWarpSpecializedCooperativeEEENS5_IJNSA_ILi128EEENSA_ILi64EEENSA_ILi32EEEEEENS_10bfloat16_tENS5_IJSB_llEEESJ_SK_NS4_8TiledMMAINS4_8MMA_AtomIJNS4_4SM904GMMA27MMA_64x64x16_F32BF16BF16_SSILNSO_5MajorE1ELSQ_1ELNSO_7ScaleInE1ELSR_1EEEEEENS4_6LayoutINS5_IJNSA_ILi2EEESB_SB_EEENS5_IJSB_NSA_ILi0EEESX_EEEEENS5_IJNS4_10UnderscoreES10_S10_EEEEENS4_13SM90_TMA_LOADENS4_14ComposedLayoutINS4_7SwizzleILi3ELi4ELi3EEENS4_18smem_ptr_flag_bitsILi16EEENSU_INS5_IJSG_NSA_ILi8EEEEEENS5_IJSB_SG_EEEEEEEvNS4_8identityES13_S1D_vS1E_EENS_8epilogue10collective6detail29Sm90TmaWarpSpecializedAdapterINS1H_15DefaultEpilogueISJ_NS5_IJlSB_lEEES1L_NS1G_6thread17LinearCombinationISJ_Li1EffLNS1M_9ScaleType4KindE0ELNS_15FloatRoundStyleE2ESJ_EENS1_15EpilogueDefaultEEEEEvvEEEEvNT_6ParamsE)
	.align		4
        /*000c*/ 	.word	index@(__assertfail)
	.align		4
        /*0010*/ 	.word	0x00000000
	.align		4
        /*0014*/ 	.word	0xfffffffe
	.align		4
        /*0018*/ 	.word	0x00000000
	.align		4
        /*001c*/ 	.word	0xfffffffd
	.align		4
        /*0020*/ 	.word	0x00000000
	.align		4
        /*0024*/ 	.word	0xfffffffc


//--------------------- .nv.constant4             --------------------------
	.section	.nv.constant4,"a",@progbits
	.align	8
	.align		8
.nv.constant4:
        /*0000*/ 	.dword	__assertfail
	.align		8
        /*0008*/ 	.dword	__unnamed_1
	.align		8
        /*0010*/ 	.dword	_ZN40_INTERNAL_a7629640_4_k_cu_4e842c06_213734cuda3std3__45__cpo5beginE
	.align		8
        /*0018*/ 	.dword	_ZN40_INTERNAL_a7629640_4_k_cu_4e842c06_213734cuda3std3__45__cpo3endE
	.align		8
        /*0020*/ 	.dword	_ZN40_INTERNAL_a7629640_4_k_cu_4e842c06_213734cuda3std3__45__cpo6cbeginE
	.align		8
        /*0028*/ 	.dword	_ZN40_INTERNAL_a7629640_4_k_cu_4e842c06_213734cuda3std3__45__cpo4cendE
	.align		8
        /*0030*/ 	.dword	_ZN40_INTERNAL_a7629640_4_k_cu_4e842c06_213734cuda3std3__442_GLOBAL__N__a7629640_4_k_cu_4e842c06_213736ignoreE
	.align		8
        /*0038*/ 	.dword	_ZN40_INTERNAL_a7629640_4_k_cu_4e842c06_213734cuda3std3__419piecewise_constructE
	.align		8
        /*0040*/ 	.dword	_ZN40_INTERNAL_a7629640_4_k_cu_4e842c06_213734cuda3std3__48in_placeE
	.align		8
        /*0048*/ 	.dword	_ZN40_INTERNAL_a7629640_4_k_cu_4e842c06_213734cuda3std6ranges3__45__cpo4swapE
	.align		8
        /*0050*/ 	.dword	_ZN40_INTERNAL_a7629640_4_k_cu_4e842c06_213734cuda3std6ranges3__45__cpo9iter_moveE
	.align		8
        /*0058*/ 	.dword	_ZN40_INTERNAL_a7629640_4_k_cu_4e842c06_213734cute7productE
	.align		8
        /*0060*/ 	.dword	_ZN40_INTERNAL_a7629640_4_k_cu_4e842c06_213734cute1_E
	.align		8
        /*0068*/ 	.dword	$str$22
	.align		8
        /*0070*/ 	.dword	$str$23


//--------------------- .text._ZN7cutlass13device_kernelINS_4gemm6kernel13GemmUniversalIN4cute5tupleIJiiiiEEENS1_10collective13CollectiveMmaINS1_34MainloopSm90TmaGmmaWarpSpecializedILi18ENS5_IJNS4_1CILi1EEESB_SB_EEENS1_35KernelTmaWarpSpecializedCooperativeEEENS5_IJNSA_ILi128EEENSA_ILi64EEENSA_ILi32EEEEEENS_10bfloat16_tENS5_IJSB_llEEESJ_SK_NS4_8TiledMMAINS4_8MMA_AtomIJNS4_4SM904GMMA27MMA_64x64x16_F32BF16BF16_SSILNSO_5MajorE1ELSQ_1ELNSO_7ScaleInE1ELSR_1EEEEEENS4_6LayoutINS5_IJNSA_ILi2EEESB_SB_EEENS5_IJSB_NSA_ILi0EEESX_EEEEENS5_IJNS4_10UnderscoreES10_S10_EEEEENS4_13SM90_TMA_LOADENS4_14ComposedLayoutINS4_7SwizzleILi3ELi4ELi3EEENS4_18smem_ptr_flag_bitsILi16EEENSU_INS5_IJSG_NSA_ILi8EEEEEENS5_IJSB_SG_EEEEEEEvNS4_8identityES13_S1D_vS1E_EENS_8epilogue10collective6detail29Sm90TmaWarpSpecializedAdapterINS1H_15DefaultEpilogueISJ_NS5_IJlSB_lEEES1L_NS1G_6thread17LinearCombinationISJ_Li1EffLNS1M_9ScaleType4KindE0ELNS_15FloatRoundStyleE2ESJ_EENS1_15EpilogueDefaultEEEEEvvEEEEvNT_6ParamsE --------------------------
	.section	.text._ZN7cutlass13device_kernelINS_4gemm6kernel13GemmUniversalIN4cute5tupleIJiiiiEEENS1_10collective13CollectiveMmaINS1_34MainloopSm90TmaGmmaWarpSpecializedILi18ENS5_IJNS4_1CILi1EEESB_SB_EEENS1_35KernelTmaWarpSpecializedCooperativeEEENS5_IJNSA_ILi128EEENSA_ILi64EEENSA_ILi32EEEEEENS_10bfloat16_tENS5_IJSB_llEEESJ_SK_NS4_8TiledMMAINS4_8MMA_AtomIJNS4_4SM904GMMA27MMA_64x64x16_F32BF16BF16_SSILNSO_5MajorE1ELSQ_1ELNSO_7ScaleInE1ELSR_1EEEEEENS4_6LayoutINS5_IJNSA_ILi2EEESB_SB_EEENS5_IJSB_NSA_ILi0EEESX_EEEEENS5_IJNS4_10UnderscoreES10_S10_EEEEENS4_13SM90_TMA_LOADENS4_14ComposedLayoutINS4_7SwizzleILi3ELi4ELi3EEENS4_18smem_ptr_flag_bitsILi16EEENSU_INS5_IJSG_NSA_ILi8EEEEEENS5_IJSB_SG_EEEEEEEvNS4_8identityES13_S1D_vS1E_EENS_8epilogue10collective6detail29Sm90TmaWarpSpecializedAdapterINS1H_15DefaultEpilogueISJ_NS5_IJlSB_lEEES1L_NS1G_6thread17LinearCombinationISJ_Li1EffLNS1M_9ScaleType4KindE0ELNS_15FloatRoundStyleE2ESJ_EENS1_15EpilogueDefaultEEEEEvvEEEEvNT_6ParamsE,"ax",@progbits
	.align	128
.text._ZN7cutlass13device_kernelINS_4gemm6kernel13GemmUniversalIN4cute5tupleIJiiiiEEENS1_10collective13CollectiveMmaINS1_34MainloopSm90TmaGmmaWarpSpecializedILi18ENS5_IJNS4_1CILi1EEESB_SB_EEENS1_35KernelTmaWarpSpecializedCooperativeEEENS5_IJNSA_ILi128EEENSA_ILi64EEENSA_ILi32EEEEEENS_10bfloat16_tENS5_IJSB_llEEESJ_SK_NS4_8TiledMMAINS4_8MMA_AtomIJNS4_4SM904GMMA27MMA_64x64x16_F32BF16BF16_SSILNSO_5MajorE1ELSQ_1ELNSO_7ScaleInE1ELSR_1EEEEEENS4_6LayoutINS5_IJNSA_ILi2EEESB_SB_EEENS5_IJSB_NSA_ILi0EEESX_EEEEENS5_IJNS4_10UnderscoreES10_S10_EEEEENS4_13SM90_TMA_LOADENS4_14ComposedLayoutINS4_7SwizzleILi3ELi4ELi3EEENS4_18smem_ptr_flag_bitsILi16EEENSU_INS5_IJSG_NSA_ILi8EEEEEENS5_IJSB_SG_EEEEEEEvNS4_8identityES13_S1D_vS1E_EENS_8epilogue10collective6detail29Sm90TmaWarpSpecializedAdapterINS1H_15DefaultEpilogueISJ_NS5_IJlSB_lEEES1L_NS1G_6thread17LinearCombinationISJ_Li1EffLNS1M_9ScaleType4KindE0ELNS_15FloatRoundStyleE2ESJ_EENS1_15EpilogueDefaultEEEEEvvEEEEvNT_6ParamsE:
        .type           _ZN7cutlass13device_kernelINS_4gemm6kernel13GemmUniversalIN4cute5tupleIJiiiiEEENS1_10collective13CollectiveMmaINS1_34MainloopSm90TmaGmmaWarpSpecializedILi18ENS5_IJNS4_1CILi1EEESB_SB_EEENS1_35KernelTmaWarpSpecializedCooperativeEEENS5_IJNSA_ILi128EEENSA_ILi64EEENSA_ILi32EEEEEENS_10bfloat16_tENS5_IJSB_llEEESJ_SK_NS4_8TiledMMAINS4_8MMA_AtomIJNS4_4SM904GMMA27MMA_64x64x16_F32BF16BF16_SSILNSO_5MajorE1ELSQ_1ELNSO_7ScaleInE1ELSR_1EEEEEENS4_6LayoutINS5_IJNSA_ILi2EEESB_SB_EEENS5_IJSB_NSA_ILi0EEESX_EEEEENS5_IJNS4_10UnderscoreES10_S10_EEEEENS4_13SM90_TMA_LOADENS4_14ComposedLayoutINS4_7SwizzleILi3ELi4ELi3EEENS4_18smem_ptr_flag_bitsILi16EEENSU_INS5_IJSG_NSA_ILi8EEEEEENS5_IJSB_SG_EEEEEEEvNS4_8identityES13_S1D_vS1E_EENS_8epilogue10collective6detail29Sm90TmaWarpSpecializedAdapterINS1H_15DefaultEpilogueISJ_NS5_IJlSB_lEEES1L_NS1G_6thread17LinearCombinationISJ_Li1EffLNS1M_9ScaleType4KindE0ELNS_15FloatRoundStyleE2ESJ_EENS1_15EpilogueDefaultEEEEEvvEEEEvNT_6ParamsE,@function
        .size           _ZN7cutlass13device_kernelINS_4gemm6kernel13GemmUniversalIN4cute5tupleIJiiiiEEENS1_10collective13CollectiveMmaINS1_34MainloopSm90TmaGmmaWarpSpecializedILi18ENS5_IJNS4_1CILi1EEESB_SB_EEENS1_35KernelTmaWarpSpecializedCooperativeEEENS5_IJNSA_ILi128EEENSA_ILi64EEENSA_ILi32EEEEEENS_10bfloat16_tENS5_IJSB_llEEESJ_SK_NS4_8TiledMMAINS4_8MMA_AtomIJNS4_4SM904GMMA27MMA_64x64x16_F32BF16BF16_SSILNSO_5MajorE1ELSQ_1ELNSO_7ScaleInE1ELSR_1EEEEEENS4_6LayoutINS5_IJNSA_ILi2EEESB_SB_EEENS5_IJSB_NSA_ILi0EEESX_EEEEENS5_IJNS4_10UnderscoreES10_S10_EEEEENS4_13SM90_TMA_LOADENS4_14ComposedLayoutINS4_7SwizzleILi3ELi4ELi3EEENS4_18smem_ptr_flag_bitsILi16EEENSU_INS5_IJSG_NSA_ILi8EEEEEENS5_IJSB_SG_EEEEEEEvNS4_8identityES13_S1D_vS1E_EENS_8epilogue10collective6detail29Sm90TmaWarpSpecializedAdapterINS1H_15DefaultEpilogueISJ_NS5_IJlSB_lEEES1L_NS1G_6thread17LinearCombinationISJ_Li1EffLNS1M_9ScaleType4KindE0ELNS_15FloatRoundStyleE2ESJ_EENS1_15EpilogueDefaultEEEEEvvEEEEvNT_6ParamsE,(.L_x_159 - _ZN7cutlass13device_kernelINS_4gemm6kernel13GemmUniversalIN4cute5tupleIJiiiiEEENS1_10collective13CollectiveMmaINS1_34MainloopSm90TmaGmmaWarpSpecializedILi18ENS5_IJNS4_1CILi1EEESB_SB_EEENS1_35KernelTmaWarpSpecializedCooperativeEEENS5_IJNSA_ILi128EEENSA_ILi64EEENSA_ILi32EEEEEENS_10bfloat16_tENS5_IJSB_llEEESJ_SK_NS4_8TiledMMAINS4_8MMA_AtomIJNS4_4SM904GMMA27MMA_64x64x16_F32BF16BF16_SSILNSO_5MajorE1ELSQ_1ELNSO_7ScaleInE1ELSR_1EEEEEENS4_6LayoutINS5_IJNSA_ILi2EEESB_SB_EEENS5_IJSB_NSA_ILi0EEESX_EEEEENS5_IJNS4_10UnderscoreES10_S10_EEEEENS4_13SM90_TMA_LOADENS4_14ComposedLayoutINS4_7SwizzleILi3ELi4ELi3EEENS4_18smem_ptr_flag_bitsILi16EEENSU_INS5_IJSG_NSA_ILi8EEEEEENS5_IJSB_SG_EEEEEEEvNS4_8identityES13_S1D_vS1E_EENS_8epilogue10collective6detail29Sm90TmaWarpSpecializedAdapterINS1H_15DefaultEpilogueISJ_NS5_IJlSB_lEEES1L_NS1G_6thread17LinearCombinationISJ_Li1EffLNS1M_9ScaleType4KindE0ELNS_15FloatRoundStyleE2ESJ_EENS1_15EpilogueDefaultEEEEEvvEEEEvNT_6ParamsE)
        .other          _ZN7cutlass13device_kernelINS_4gemm6kernel13GemmUniversalIN4cute5tupleIJiiiiEEENS1_10collective13CollectiveMmaINS1_34MainloopSm90TmaGmmaWarpSpecializedILi18ENS5_IJNS4_1CILi1EEESB_SB_EEENS1_35KernelTmaWarpSpecializedCooperativeEEENS5_IJNSA_ILi128EEENSA_ILi64EEENSA_ILi32EEEEEENS_10bfloat16_tENS5_IJSB_llEEESJ_SK_NS4_8TiledMMAINS4_8MMA_AtomIJNS4_4SM904GMMA27MMA_64x64x16_F32BF16BF16_SSILNSO_5MajorE1ELSQ_1ELNSO_7ScaleInE1ELSR_1EEEEEENS4_6LayoutINS5_IJNSA_ILi2EEESB_SB_EEENS5_IJSB_NSA_ILi0EEESX_EEEEENS5_IJNS4_10UnderscoreES10_S10_EEEEENS4_13SM90_TMA_LOADENS4_14ComposedLayoutINS4_7SwizzleILi3ELi4ELi3EEENS4_18smem_ptr_flag_bitsILi16EEENSU_INS5_IJSG_NSA_ILi8EEEEEENS5_IJSB_SG_EEEEEEEvNS4_8identityES13_S1D_vS1E_EENS_8epilogue10collective6detail29Sm90TmaWarpSpecializedAdapterINS1H_15DefaultEpilogueISJ_NS5_IJlSB_lEEES1L_NS1G_6thread17LinearCombinationISJ_Li1EffLNS1M_9ScaleType4KindE0ELNS_15FloatRoundStyleE2ESJ_EENS1_15EpilogueDefaultEEEEEvvEEEEvNT_6ParamsE,@"STO_CUDA_ENTRY STV_DEFAULT"
_ZN7cutlass13device_kernelINS_4gemm6kernel13GemmUniversalIN4cute5tupleIJiiiiEEENS1_10collective13CollectiveMmaINS1_34MainloopSm90TmaGmmaWarpSpecializedILi18ENS5_IJNS4_1CILi1EEESB_SB_EEENS1_35KernelTmaWarpSpecializedCooperativeEEENS5_IJNSA_ILi128EEENSA_ILi64EEENSA_ILi32EEEEEENS_10bfloat16_tENS5_IJSB_llEEESJ_SK_NS4_8TiledMMAINS4_8MMA_AtomIJNS4_4SM904GMMA27MMA_64x64x16_F32BF16BF16_SSILNSO_5MajorE1ELSQ_1ELNSO_7ScaleInE1ELSR_1EEEEEENS4_6LayoutINS5_IJNSA_ILi2EEESB_SB_EEENS5_IJSB_NSA_ILi0EEESX_EEEEENS5_IJNS4_10UnderscoreES10_S10_EEEEENS4_13SM90_TMA_LOADENS4_14ComposedLayoutINS4_7SwizzleILi3ELi4ELi3EEENS4_18smem_ptr_flag_bitsILi16EEENSU_INS5_IJSG_NSA_ILi8EEEEEENS5_IJSB_SG_EEEEEEEvNS4_8identityES13_S1D_vS1E_EENS_8epilogue10collective6detail29Sm90TmaWarpSpecializedAdapterINS1H_15DefaultEpilogueISJ_NS5_IJlSB_lEEES1L_NS1G_6thread17LinearCombinationISJ_Li1EffLNS1M_9ScaleType4KindE0ELNS_15FloatRoundStyleE2ESJ_EENS1_15EpilogueDefaultEEEEEvvEEEEvNT_6ParamsE:
[----:B------:R-:W0:Y:S01]  /*0000*/  LDC R1, c[0x0][0x28] ;  /* 0x00000a00ff017b82 */ /* 0x000e220000000800 */
[----:B------:R-:W1:Y:S01]  /*0010*/  S2R R18, SR_TID.X ;  /* 0x0000000000127919 */ /* 0x000e620000002100 */
[----:B------:R-:W-:Y:S01]  /*0020*/  ELECT P0, URZ, PT ;  /* 0x00000000003f782f */ /* 0x000fe20003800000 */
[----:B------:R-:W-:Y:S01]  /*0030*/  BSSY B0, `(.L_x_0) ;  /* 0x000000f000007945 */ /* 0x000fe20003800000 */
[--C-:B-1----:R-:W-:Y:S02]  /*0040*/  SHF.R.U32.HI R0, RZ, 0x5, R18.reuse ;  /* 0x00000005ff007819 */ /* 0x102fe40000011612 */
[----:B------:R-:W-:-:S03]  /*0050*/  SHF.R.U32.HI R22, RZ, 0x7, R18 ;  /* 0x00000007ff167819 */ /* 0x000fc60000011612 */
[----:B------:R-:W1:Y:S04]  /*0060*/  SHFL.IDX PT, R5, R0, RZ, 0x1f ;  /* 0x00001fff00057589 */ /* 0x000e6800000e0000 */
[----:B------:R2:W3:Y:S01]  /*0070*/  SHFL.IDX PT, R8, R22, RZ, 0x1f ;  /* 0x00001fff16087589 */ /* 0x0004e200000e0000 */
[----:B-1----:R-:W-:-:S13]  /*0080*/  ISETP.NE.OR P0, PT, R5, RZ, !P0 ;  /* 0x000000ff0500720c */ /* 0x002fda0004705670 */
[----:B0-23--:R-:W-:Y:S05]  /*0090*/  @P0 BRA `(.L_x_1) ;  /* 0x0000000000200947 */ /* 0x00dfea0003800000 */
[----:B------:R-:W-:Y:S02]  /*00a0*/  ULDC.64 UR4, c[0x0][0x198] ;  /* 0x0000660000047ab9 */ /* 0x000fe40000000a00 */
[----:B------:R-:W-:Y:S02]  /*00b0*/  UIADD3 UR6, UP0, UR4, 0xf0, URZ ;  /* 0x000000f004067890 */ /* 0x000fe4000ff1e03f */
[----:B------:R-:W-:Y:S02]  /*00c0*/  UIADD3 UR4, UP1, UR4, 0x1f0, URZ ;  /* 0x000001f004047890 */ /* 0x000fe4000ff3e03f */
[----:B------:R-:W-:Y:S02]  /*00d0*/  UIADD3.X UR7, URZ, UR5, URZ, UP0, !UPT ;  /* 0x000000053f077290 */ /* 0x000fe400087fe43f */
[----:B------:R-:W-:-:S07]  /*00e0*/  UIADD3.X UR5, URZ, UR5, URZ, UP1, !UPT ;  /* 0x000000053f057290 */ /* 0x000fce0008ffe43f */
[----:B------:R0:W-:Y:S02]  /*00f0*/  UTMACCTL.PF [UR6] ;  /* 0x00000000060079b9 */ /* 0x0001e40008040000 */
[----:B------:R0:W-:Y:S02]  /*0100*/  UTMACCTL.PF [UR4] ;  /* 0x00000000040079b9 */ /* 0x0001e40008040000 */
[----:B0-----:R-:W-:Y:S01]  /*0110*/  NOP ;  /* 0x0000000000007918 */ /* 0x001fe20000000000 */
.L_x_1:
[----:B------:R-:W-:Y:S05]  /*0120*/  BSYNC B0 ;  /* 0x0000000000007941 */ /* 0x000fea0003800000 */
.L_x_0:
[----:B------:R-:W0:Y:S02]  /*0130*/  SHFL.IDX PT, R2, R0, RZ, 0x1f ;  /* 0x00001fff00027589 */ /* 0x000e2400000e0000 */
[----:B0-----:R-:W-:-:S13]  /*0140*/  ISETP.NE.AND P0, PT, R2, RZ, PT ;  /* 0x000000ff0200720c */ /* 0x001fda0003f05270 */
[----:B------:R-:W-:Y:S05]  /*0150*/  @P0 BRA `(.L_x_2) ;  /* 0x0000000000d40947 */ /* 0x000fea0003800000 */
[----:B------:R-:W-:Y:S01]  /*0160*/  ELECT P0, URZ, PT ;  /* 0x00000000003f782f */ /* 0x000fe20003800000 */
[----:B------:R-:W-:-:S12]  /*0170*/  BSSY B0, `(.L_x_2) ;  /* 0x0000033000007945 */ /* 0x000fd80003800000 */
[----:B------:R-:W-:Y:S05]  /*0180*/  @!P0 BRA `(.L_x_3) ;  /* 0x0000000000c48947 */ /* 0x000fea0003800000 */
[----:B------:R-:W0:Y:S01]  /*0190*/  S2UR UR8, SR_CgaCtaId ;  /* 0x00000000000879c3 */ /* 0x000e220000008800 */
[----:B------:R-:W-:Y:S01]  /*01a0*/  UMOV UR4, 0x400 ;  /* 0x0000040000047882 */ /* 0x000fe20000000000 */
[----:B------:R-:W-:Y:S01]  /*01b0*/  UMOV UR5, 0x1 ;  /* 0x0000000100057882 */ /* 0x000fe20000000000 */
[----:B------:R-:W-:Y:S02]  /*01c0*/  UMOV UR6, 0x100 ;  /* 0x0000010000067882 */ /* 0x000fe40000000000 */
[----:B------:R-:W-:-:S04]  /*01d0*/  UIADD3 UR6, -UR6, 0x100000, URZ ;  /* 0x0010000006067890 */ /* 0x000fc8000fffe13f */
[----:B------:R-:W-:Y:S02]  /*01e0*/  USHF.L.U32 UR7, UR6, 0xb, URZ ;  /* 0x0000000b06077899 */ /* 0x000fe4000800063f */
[----:B------:R-:W-:Y:S02]  /*01f0*/  USHF.L.U32 UR6, UR6, 0x1, URZ ;  /* 0x0000000106067899 */ /* 0x000fe4000800063f */
[----:B0-----:R-:W-:Y:S02]  /*0200*/  ULEA UR8, UR8, UR4, 0x18 ;  /* 0x0000000408087291 */ /* 0x001fe4000f8ec03f */
[----:B------:R-:W-:-:S04]  /*0210*/  UIADD3 UR4, -UR5, 0x100000, URZ ;  /* 0x0010000005047890 */ /* 0x000fc8000fffe13f */
[----:B------:R-:W-:Y:S02]  /*0220*/  USHF.L.U32 UR5, UR4, 0xb, URZ ;  /* 0x0000000b04057899 */ /* 0x000fe4000800063f */
[----:B------:R-:W-:Y:S01]  /*0230*/  USHF.L.U32 UR4, UR4, 0x1, URZ ;  /* 0x0000000104047899 */ /* 0x000fe2000800063f */
[----:B------:R-:W0:Y:S11]  /*0240*/  FENCE.VIEW.ASYNC.S ;  /* 0x00000000000073c6 */ /* 0x000e360000000000 */
[----:B0-----:R0:W1:Y:S01]  /*0250*/  SYNCS.EXCH.64 URZ, [UR8], UR4 ;  /* 0x00000004083f75b2 */ /* 0x0010620008000100 */
[----:B------:R0:W2:Y:S01]  /*0260*/  SYNCS.EXCH.64 URZ, [UR8+0x90], UR6 ;  /* 0x00009006083f75b2 */ /* 0x0000a20008000100 */
[----:B------:R0:W3:Y:S01]  /*0270*/  SYNCS.EXCH.64 URZ, [UR8+0x8], UR4 ;  /* 0x00000804083f75b2 */ /* 0x0000e20008000100 */
[----:B------:R0:W4:Y:S01]  /*0280*/  SYNCS.EXCH.64 URZ, [UR8+0x98], UR6 ;  /* 0x00009806083f75b2 */ /* 0x0001220008000100 */
[----:B------:R0:W0:Y:S01]  /*0290*/  SYNCS.EXCH.64 URZ, [UR8+0x10], UR4 ;  /* 0x00001004083f75b2 */ /* 0x0000220008000100 */
        /* <DEDUP_REMOVED lines=31> */
[----:B-1234-:R-:W-:Y:S01]  /*0490*/  NOP ;  /* 0x0000000000007918 */ /* 0x01efe20000000000 */
.L_x_3:
[----:B0-----:R-:W-:Y:S05]  /*04a0*/  BSYNC B0 ;  /* 0x0000000000007941 */ /* 0x001fea0003800000 */
.L_x_2:
[----:B------:R-:W0:Y:S01]  /*04b0*/  SHFL.IDX PT, R0, R0, RZ, 0x1f ;  /* 0x00001fff00007589 */ /* 0x000e2200000e0000 */
[----:B------:R-:W-:Y:S01]  /*04c0*/  ELECT P0, URZ, PT ;  /* 0x00000000003f782f */ /* 0x000fe20003800000 */
[----:B------:R-:W1:Y:S01]  /*04d0*/  LDC R2, c[0x0][0x65c] ;  /* 0x00019700ff027b82 */ /* 0x000e620000000800 */
[----:B------:R-:W-:Y:S01]  /*04e0*/  SHF.R.S32.HI R6, RZ, 0x1f, R5 ;  /* 0x0000001fff067819 */ /* 0x000fe20000011405 */
[----:B------:R-:W2:Y:S01]  /*04f0*/  S2R R3, SR_CTAID.Y ;  /* 0x0000000000037919 */ /* 0x000ea20000002600 */
[----:B------:R-:W-:Y:S01]  /*0500*/  UMOV UR4, 0x20 ;  /* 0x0000002000047882 */ /* 0x000fe20000000000 */
[----:B------:R-:W-:Y:S01]  /*0510*/  ISETP.NE.AND P2, PT, R8, RZ, PT ;  /* 0x000000ff0800720c */ /* 0x000fe20003f45270 */
[----:B------:R-:W-:Y:S01]  /*0520*/  NOP ;  /* 0x0000000000007918 */ /* 0x000fe20000000000 */
[----:B------:R-:W3:Y:S01]  /*0530*/  S2R R4, SR_CTAID.X ;  /* 0x0000000000047919 */ /* 0x000ee20000002500 */
[----:B------:R-:W-:Y:S01]  /*0540*/  LEA.HI R6, R6, R5, RZ, 0x2 ;  /* 0x0000000506067211 */ /* 0x000fe200078f10ff */
[----:B------:R-:W-:Y:S01]  /*0550*/  NOP ;  /* 0x0000000000007918 */ /* 0x000fe20000000000 */
[----:B0-----:R-:W-:-:S02]  /*0560*/  ISETP.NE.OR P0, PT, R0, RZ, !P0 ;  /* 0x000000ff0000720c */ /* 0x001fc40004705670 */
[----:B-1----:R-:W-:-:S04]  /*0570*/  ISETP.NE.AND P3, PT, R2, 0x1, PT ;  /* 0x000000010200780c */ /* 0x002fc80003f65270 */
[----:B------:R-:W-:Y:S02]  /*0580*/  P2R R0, PR, RZ, 0x8 ;  /* 0x00000008ff007803 */ /* 0x000fe40000000000 */
[----:B------:R-:W-:-:S05]  /*0590*/  LOP3.LUT R0, R6, 0xfffffffc, RZ, 0xc0, !PT ;  /* 0xfffffffc06007812 */ /* 0x000fca00078ec0ff */
[----:B------:R-:W-:Y:S01]  /*05a0*/  VOTEU.ALL UP0, P0 ;  /* 0x00000000003f7886 */ /* 0x000fe20000000000 */
[----:B------:R-:W-:Y:S01]  /*05b0*/  IMAD.IADD R0, R5, 0x1, -R0 ;  /* 0x0000000105007824 */ /* 0x000fe200078e0a00 */
[----:B------:R-:W3:Y:S01]  /*05c0*/  @P3 LDC R17, c[0x0][0x10] ;  /* 0x00000400ff113b82 */ /* 0x000ee20000000800 */
[----:B------:R-:W-:Y:S01]  /*05d0*/  VOTEU.ALL UP1, P0 ;  /* 0x00000000003f7886 */ /* 0x000fe20000020000 */
[----:B--2---:R-:W-:Y:S01]  /*05e0*/  @P3 IMAD.MOV.U32 R6, RZ, RZ, R3 ;  /* 0x000000ffff063224 */ /* 0x004fe200078e0003 */
[----:B------:R-:W-:Y:S01]  /*05f0*/  @!UP0 UMOV UR6, 0x400 ;  /* 0x0000040000068882 */ /* 0x000fe20000000000 */
[----:B------:R-:W-:-:S04]  /*0600*/  @!UP0 UIADD3 UR4, -UR4, 0x100000, URZ ;  /* 0x0010000004048890 */ /* 0x000fc8000fffe13f */
[----:B------:R-:W-:Y:S02]  /*0610*/  @!UP0 USHF.L.U32 UR5, UR4, 0xb, URZ ;  /* 0x0000000b04058899 */ /* 0x000fe4000800063f */
[----:B------:R-:W-:Y:S01]  /*0620*/  @!UP0 USHF.L.U32 UR4, UR4, 0x1, URZ ;  /* 0x0000000104048899 */ /* 0x000fe2000800063f */
[----:B------:R-:W-:Y:S02]  /*0630*/  @P3 IMAD.MOV.U32 R7, RZ, RZ, RZ ;  /* 0x000000ffff073224 */ /* 0x000fe400078e00ff */
[----:B------:R-:W-:Y:S01]  /*0640*/  IMAD.MOV.U32 R5, RZ, RZ, RZ ;  /* 0x000000ffff057224 */ /* 0x000fe200078e00ff */
[----:B------:R-:W0:Y:S01]  /*0650*/  @!UP0 S2UR UR7, SR_CgaCtaId ;  /* 0x00000000000789c3 */ /* 0x000e220000008800 */
[----:B------:R-:W-:-:S07]  /*0660*/  @P3 IMAD.MOV.U32 R11, RZ, RZ, RZ ;  /* 0x000000ffff0b3224 */ /* 0x000fce00078e00ff */
[----:B------:R-:W1:Y:S01]  /*0670*/  @!P3 LDC R9, c[0x0][0xc] ;  /* 0x00000300ff09bb82 */ /* 0x000e620000000800 */
[----:B---3--:R-:W-:-:S04]  /*0680*/  @P3 IMAD.WIDE.U32 R16, R4, R17, R6 ;  /* 0x0000001104103225 */ /* 0x008fc800078e0006 */
[----:B------:R-:W-:Y:S01]  /*0690*/  @P3 IMAD.IADD R17, R17, 0x1, R11 ;  /* 0x0000000111113824 */ /* 0x000fe200078e020b */
[----:B0-----:R-:W-:Y:S01]  /*06a0*/  @!UP0 ULEA UR6, UR7, UR6, 0x18 ;  /* 0x0000000607068291 */ /* 0x001fe2000f8ec03f */
[----:B------:R-:W-:Y:S01]  /*06b0*/  VOTEU.ALL UP0, P0 ;  /* 0x00000000003f7886 */ /* 0x000fe20000000000 */
[----:B------:R-:W-:-:S04]  /*06c0*/  ISETP.NE.AND P0, PT, R0, 0x3, PT ;  /* 0x000000030000780c */ /* 0x000fc80003f05270 */
[----:B------:R-:W-:Y:S01]  /*06d0*/  ISETP.EQ.OR P0, PT, R0, RZ, !P0 ;  /* 0x000000ff0000720c */ /* 0x000fe20004702670 */
[----:B-1----:R-:W-:-:S03]  /*06e0*/  @!P3 IMAD.WIDE.U32 R6, R9, R3, R4 ;  /* 0x000000030906b225 */ /* 0x002fc600078e0004 */
[C---:B------:R-:W-:Y:S01]  /*06f0*/  ISETP.EQ.AND P0, PT, R8.reuse, RZ, P0 ;  /* 0x000000ff0800720c */ /* 0x040fe20000702270 */
[----:B------:R-:W-:Y:S01]  /*0700*/  VIADD R8, R8, 0xffffffff ;  /* 0xffffffff08087836 */ /* 0x000fe20000000000 */
[----:B------:R-:W0:Y:S02]  /*0710*/  FENCE.VIEW.ASYNC.S ;  /* 0x00000000000073c6 */ /* 0x000e240000000000 */
[----:B0-----:R0:W1:Y:S01]  /*0720*/  @!UP0 SYNCS.EXCH.64 URZ, [UR6+0x130], UR4 ;  /* 0x00013004063f85b2 */ /* 0x0010620008000100 */
[----:B------:R-:W-:Y:S01]  /*0730*/  @!P3 IMAD.MOV.U32 R16, RZ, RZ, R6 ;  /* 0x000000ffff10b224 */ /* 0x000fe200078e0006 */
[----:B------:R-:W-:Y:S01]  /*0740*/  SEL R19, RZ, 0x1, !P0 ;  /* 0x00000001ff137807 */ /* 0x000fe20004000000 */
[----:B------:R-:W-:Y:S01]  /*0750*/  @!P3 IMAD.MOV.U32 R17, RZ, RZ, R7 ;  /* 0x000000ffff11b224 */ /* 0x000fe200078e0007 */
[----:B------:R-:W-:-:S04]  /*0760*/  ISETP.GE.U32.AND P1, PT, R8, 0x2, PT ;  /* 0x000000020800780c */ /* 0x000fc80003f26070 */
[----:B------:R-:W-:Y:S01]  /*0770*/  SEL R19, R19, 0x2, P1 ;  /* 0x0000000213137807 */ /* 0x000fe20000800000 */
[----:B------:R0:W1:Y:S01]  /*0780*/  @!UP1 SYNCS.EXCH.64 URZ, [UR6+0x138], UR4 ;  /* 0x00013804063f95b2 */ /* 0x0000620008000100 */
[----:B------:R-:W-:Y:S01]  /*0790*/  NOP ;  /* 0x0000000000007918 */ /* 0x000fe20000000000 */
[----:B-1----:R-:W-:Y:S06]  /*07a0*/  BAR.SYNC.DEFER_BLOCKING 0x0 ;  /* 0x0000000000007b1d */ /* 0x002fec0000010000 */
[----:B------:R-:W-:Y:S05]  /*07b0*/  @!P2 BRA `(.L_x_4) ;  /* 0x0000003c0094a947 */ /* 0x000fea0003800000 */
[----:B------:R-:W-:-:S13]  /*07c0*/  ISETP.GT.U32.AND P0, PT, R8, 0x1, PT ;  /* 0x000000010800780c */ /* 0x000fda0003f04070 */
[----:B0-----:R-:W-:Y:S05]  /*07d0*/  @P0 EXIT ;  /* 0x000000000000094d */ /* 0x001fea0003800000 */
[----:B------:R-:W-:Y:S01]  /*07e0*/  ULDC.64 UR4, c[0x0][0x650] ;  /* 0x0001940000047ab9 */ /* 0x000fe20000000a00 */
[----:B------:R-:W-:Y:S01]  /*07f0*/  PRMT R0, RZ, 0x7610, R0 ;  /* 0x00007610ff007816 */ /* 0x000fe20000000000 */
[----:B------:R-:W-:Y:S01]  /*0800*/  IMAD.MOV.U32 R58, RZ, RZ, -0x1 ;  /* 0xffffffffff3a7424 */ /* 0x000fe200078e00ff */
[----:B------:R-:W-:Y:S01]  /*0810*/  ISETP.GE.U32.AND P0, PT, R16, UR4, PT ;  /* 0x0000000410007c0c */ /* 0x000fe2000bf06070 */
[----:B------:R-:W-:Y:S02]  /*0820*/  IMAD.MOV.U32 R59, RZ, RZ, -0x1 ;  /* 0xffffffffff3b7424 */ /* 0x000fe400078e00ff */
[----:B------:R-:W-:Y:S01]  /*0830*/  IMAD.MOV.U32 R57, RZ, RZ, -0x1 ;  /* 0xffffffffff397424 */ /* 0x000fe200078e00ff */
[----:B------:R-:W-:-:S13]  /*0840*/  ISETP.GE.U32.AND.EX P0, PT, R17, UR5, PT, P0 ;  /* 0x0000000511007c0c */ /* 0x000fda000bf06100 */
[----:B------:R-:W-:Y:S05]  /*0850*/  @P0 BRA `(.L_x_5) ;  /* 0x0000000400540947 */ /* 0x000fea0003800000 */
[----:B------:R-:W0:Y:S01]  /*0860*/  LDC.64 R14, c[0x0][0x628] ;  /* 0x00018a00ff0e7b82 */ /* 0x000e220000000a00 */
[----:B------:R-:W-:Y:S02]  /*0870*/  IMAD.MOV.U32 R6, RZ, RZ, R16 ;  /* 0x000000ffff067224 */ /* 0x000fe400078e0010 */
[----:B------:R-:W-:-:S05]  /*0880*/  IMAD.MOV.U32 R7, RZ, RZ, R17 ;  /* 0x000000ffff077224 */ /* 0x000fca00078e0011 */
[----:B------:R-:W1:Y:S08]  /*0890*/  LDC R0, c[0x0][0x630] ;  /* 0x00018c00ff007b82 */ /* 0x000e700000000800 */
[----:B------:R-:W2:Y:S01]  /*08a0*/  LDC.64 R20, c[0x0][0x620] ;  /* 0x00018800ff147b82 */ /* 0x000ea20000000a00 */
[----:B0-----:R-:W-:-:S04]  /*08b0*/  ISETP.NE.U32.AND P0, PT, R14, RZ, PT ;  /* 0x000000ff0e00720c */ /* 0x001fc80003f05070 */
[----:B------:R-:W-:-:S13]  /*08c0*/  ISETP.NE.AND.EX P0, PT, R15, RZ, PT, P0 ;  /* 0x000000ff0f00720c */ /* 0x000fda0003f05300 */
[----:B-12---:R-:W-:Y:S05]  /*08d0*/  @!P0 BRA `(.L_x_6) ;  /* 0x0000000000288947 */ /* 0x006fea0003800000 */
[----:B------:R-:W0:Y:S02]  /*08e0*/  LDC R11, c[0x0][0x634] ;  /* 0x00018d00ff0b7b82 */ /* 0x000e240000000800 */
[----:B0-----:R-:W-:-:S05]  /*08f0*/  IADD3 R11, P0, R16, R11, RZ ;  /* 0x0000000b100b7210 */ /* 0x001fca0007f1e0ff */
[----:B------:R-:W-:-:S04]  /*0900*/  IMAD.X R13, RZ, RZ, R17, P0 ;  /* 0x000000ffff0d7224 */ /* 0x000fc800000e0611 */
[----:B------:R-:W-:-:S04]  /*0910*/  IMAD.WIDE.U32 R6, R13, R14, RZ ;  /* 0x0000000e0d067225 */ /* 0x000fc800078e00ff */
[----:B------:R-:W-:-:S04]  /*0920*/  IMAD.WIDE.U32 R8, P0, R11, R15, R6 ;  /* 0x0000000f0b087225 */ /* 0x000fc80007800006 */
[----:B------:R-:W-:-:S04]  /*0930*/  IMAD.WIDE.U32 R6, R11, R14, RZ ;  /* 0x0000000e0b067225 */ /* 0x000fc800078e00ff */
[----:B------:R-:W-:Y:S01]  /*0940*/  IMAD.X R11, RZ, RZ, RZ, P0 ;  /* 0x000000ffff0b7224 */ /* 0x000fe200000e06ff */
[----:B------:R-:W-:Y:S01]  /*0950*/  IADD3 RZ, P0, R7, R8, RZ ;  /* 0x0000000807ff7210 */ /* 0x000fe20007f1e0ff */
[----:B------:R-:W-:-:S04]  /*0960*/  IMAD.MOV.U32 R10, RZ, RZ, R9 ;  /* 0x000000ffff0a7224 */ /* 0x000fc800078e0009 */
[----:B------:R-:W-:-:S08]  /*0970*/  IMAD.WIDE.U32.X R6, R13, R15, R10, P0 ;  /* 0x0000000f0d067225 */ /* 0x000fd000000e040a */
.L_x_6:
[-CC-:B------:R-:W-:Y:S01]  /*0980*/  SHF.R.U64 R57, R6, R0.reuse, R7.reuse ;  /* 0x0000000006397219 */ /* 0x180fe20000001207 */
[----:B------:R-:W0:Y:S01]  /*0990*/  LDC R10, c[0x0][0x618] ;  /* 0x00018600ff0a7b82 */ /* 0x000e220000000800 */
[----:B------:R-:W-:Y:S01]  /*09a0*/  SHF.R.U32.HI R5, RZ, R0, R7 ;  /* 0x00000000ff057219 */ /* 0x000fe20000011607 */
[----:B------:R-:W-:Y:S01]  /*09b0*/  ULDC UR4, c[0x0][0x150] ;  /* 0x0000540000047ab9 */ /* 0x000fe20000000800 */
[----:B------:R-:W-:Y:S02]  /*09c0*/  IADD3 R9, P0, RZ, -R57, RZ ;  /* 0x80000039ff097210 */ /* 0x000fe40007f1e0ff */
[----:B------:R-:W-:-:S03]  /*09d0*/  I2FP.F32.U32 R0, R4 ;  /* 0x0000000400007245 */ /* 0x000fc60000201000 */
[----:B------:R-:W1:Y:S01]  /*09e0*/  LDC.64 R28, c[0x0][0x640] ;  /* 0x00019000ff1c7b82 */ /* 0x000e620000000a00 */
[----:B------:R-:W-:Y:S02]  /*09f0*/  IMAD.X R11, RZ, RZ, ~R5, P0 ;  /* 0x000000ffff0b7224 */ /* 0x000fe400000e0e05 */
[----:B------:R-:W-:Y:S01]  /*0a00*/  FMUL R0, R0, UR4 ;  /* 0x0000000400007c20 */ /* 0x000fe20008400000 */
[----:B------:R-:W-:Y:S01]  /*0a10*/  IMAD.WIDE.U32 R6, R9, R20, R16 ;  /* 0x0000001409067225 */ /* 0x000fe200078e0010 */
[----:B------:R-:W-:-:S03]  /*0a20*/  ULDC UR4, c[0x0][0x154] ;  /* 0x0000550000047ab9 */ /* 0x000fc60000000800 */
[----:B------:R-:W-:Y:S01]  /*0a30*/  IMAD R8, R11, R20, RZ ;  /* 0x000000140b087224 */ /* 0x000fe200078e02ff */
[----:B------:R-:W2:Y:S01]  /*0a40*/  LDC R5, c[0x0][0x144] ;  /* 0x00005100ff057b82 */ /* 0x000ea20000000800 */
[----:B------:R-:W3:Y:S02]  /*0a50*/  F2I.U32.TRUNC.NTZ R0, R0 ;  /* 0x0000000000007305 */ /* 0x000ee4000020f000 */
[----:B------:R-:W-:-:S04]  /*0a60*/  IMAD R9, R9, R21, R8 ;  /* 0x0000001509097224 */ /* 0x000fc800078e0208 */
[----:B------:R-:W-:Y:S01]  /*0a70*/  IMAD.IADD R7, R7, 0x1, R9 ;  /* 0x0000000107077824 */ /* 0x000fe200078e0209 */
[----:B------:R-:W4:Y:S01]  /*0a80*/  LDC R12, c[0x0][0x608] ;  /* 0x00018200ff0c7b82 */ /* 0x000f220000000800 */
[----:B------:R-:W-:-:S03]  /*0a90*/  IMAD.MOV.U32 R9, RZ, RZ, -0x1 ;  /* 0xffffffffff097424 */ /* 0x000fc600078e00ff */
[-CC-:B0-----:R-:W-:Y:S02]  /*0aa0*/  SHF.R.U64 R20, R6, R10.reuse, R7.reuse ;  /* 0x0000000a06147219 */ /* 0x181fe40000001207 */
[----:B------:R-:W-:Y:S02]  /*0ab0*/  I2FP.F32.U32 R6, R3 ;  /* 0x0000000300067245 */ /* 0x000fe40000201000 */
[----:B------:R-:W0:Y:S01]  /*0ac0*/  LDC R26, c[0x0][0x658] ;  /* 0x00019600ff1a7b82 */ /* 0x000e220000000800 */
[----:B-1----:R-:W-:Y:S01]  /*0ad0*/  ISETP.NE.U32.AND P0, PT, R28, RZ, PT ;  /* 0x000000ff1c00720c */ /* 0x002fe20003f05070 */
[----:B---3--:R-:W-:Y:S01]  /*0ae0*/  IMAD.MOV R8, RZ, RZ, -R0 ;  /* 0x000000ffff087224 */ /* 0x008fe200078e0a00 */
[----:B------:R-:W-:Y:S01]  /*0af0*/  SHF.R.U32.HI R7, RZ, R10, R7 ;  /* 0x0000000aff077219 */ /* 0x000fe20000011607 */
[----:B------:R-:W-:Y:S01]  /*0b00*/  FMUL R6, R6, UR4 ;  /* 0x0000000406067c20 */ /* 0x000fe20008400000 */
[----:B------:R-:W-:-:S03]  /*0b10*/  ISETP.NE.AND.EX P0, PT, R29, RZ, PT, P0 ;  /* 0x000000ff1d00720c */ /* 0x000fc60003f05300 */
[----:B------:R-:W1:Y:S01]  /*0b20*/  LDC R14, c[0x0][0x148] ;  /* 0x00005200ff0e7b82 */ /* 0x000e620000000800 */
[----:B--2---:R-:W-:-:S07]  /*0b30*/  IMAD R0, R5, R8, R4 ;  /* 0x0000000805007224 */ /* 0x004fce00078e0204 */
[----:B------:R-:W2:Y:S01]  /*0b40*/  LDC R24, c[0x0][0x600] ;  /* 0x00018000ff187b82 */ /* 0x000ea20000000800 */
[-CC-:B----4-:R-:W-:Y:S02]  /*0b50*/  SHF.R.U64 R30, R20, R12.reuse, R7.reuse ;  /* 0x0000000c141e7219 */ /* 0x190fe40000001207 */
[----:B------:R-:W-:Y:S01]  /*0b60*/  SHF.R.U32.HI R5, RZ, R12, R7 ;  /* 0x0000000cff057219 */ /* 0x000fe20000011607 */
[----:B------:R-:W-:Y:S01]  /*0b70*/  IMAD.MOV.U32 R7, RZ, RZ, 0x1 ;  /* 0x00000001ff077424 */ /* 0x000fe200078e00ff */
[----:B------:R3:W4:Y:S03]  /*0b80*/  F2I.U32.TRUNC.NTZ R12, R6 ;  /* 0x00000006000c7305 */ /* 0x000726000020f000 */
[----:B------:R-:W1:Y:S01]  /*0b90*/  LDC R15, c[0x0][0x648] ;  /* 0x00019200ff0f7b82 */ /* 0x000e620000000800 */
[-C--:B0-----:R-:W-:Y:S02]  /*0ba0*/  SHF.L.U32 R4, R9, R26.reuse, RZ ;  /* 0x0000001a09047219 */ /* 0x081fe400000006ff */
[----:B------:R-:W-:-:S02]  /*0bb0*/  SHF.R.U64 R32, R30, R26, R5 ;  /* 0x0000001a1e207219 */ /* 0x000fc40000001205 */
[----:B------:R-:W-:Y:S02]  /*0bc0*/  LOP3.LUT R11, RZ, R4, RZ, 0x33, !PT ;  /* 0x00000004ff0b7212 */ /* 0x000fe400078e33ff */
[-C--:B------:R-:W-:Y:S01]  /*0bd0*/  SHF.R.U32.HI R5, RZ, R26.reuse, R5 ;  /* 0x0000001aff057219 */ /* 0x080fe20000011605 */
[----:B------:R-:W0:Y:S01]  /*0be0*/  LDC R21, c[0x0][0x638] ;  /* 0x00018e00ff157b82 */ /* 0x000e220000000800 */
[----:B------:R-:W-:Y:S01]  /*0bf0*/  SHF.L.U32 R10, R7, R26, RZ ;  /* 0x0000001a070a7219 */ /* 0x000fe200000006ff */
[----:B------:R-:W-:-:S06]  /*0c00*/  IMAD.MOV.U32 R4, RZ, RZ, R32 ;  /* 0x000000ffff047224 */ /* 0x000fcc00078e0020 */
[----:B------:R-:W0:Y:S01]  /*0c10*/  LDC R58, c[0x0][0x610] ;  /* 0x00018400ff3a7b82 */ /* 0x000e220000000800 */
[----:B---34-:R-:W-:Y:S05]  /*0c20*/  @!P0 BRA `(.L_x_7) ;  /* 0x0000000000288947 */ /* 0x018fea0003800000 */
[----:B------:R-:W3:Y:S02]  /*0c30*/  LDC R9, c[0x0][0x64c] ;  /* 0x00019300ff097b82 */ /* 0x000ee40000000800 */
[----:B---3--:R-:W-:-:S05]  /*0c40*/  IADD3 R9, P0, R32, R9, RZ ;  /* 0x0000000920097210 */ /* 0x008fca0007f1e0ff */
        /* <DEDUP_REMOVED lines=8> */
.L_x_7:
[----:B-1----:R-:W-:Y:S01]  /*0cd0*/  SHF.R.U64 R4, R4, R15, R5 ;  /* 0x0000000f04047219 */ /* 0x002fe20000001205 */
[----:B--2---:R-:W-:Y:S01]  /*0ce0*/  VIADD R5, R24, 0xffffffff ;  /* 0xffffffff18057836 */ /* 0x004fe20000000000 */
[----:B------:R-:W-:Y:S01]  /*0cf0*/  LOP3.LUT R11, R30, R11, RZ, 0xc0, !PT ;  /* 0x0000000b1e0b7212 */ /* 0x000fe200078ec0ff */
[----:B------:R-:W-:Y:S02]  /*0d00*/  IMAD.MOV R12, RZ, RZ, -R12 ;  /* 0x000000ffff0c7224 */ /* 0x000fe400078e0a0c */
[----:B------:R-:W-:Y:S01]  /*0d10*/  IMAD.MOV R6, RZ, RZ, -R4 ;  /* 0x000000ffff067224 */ /* 0x000fe200078e0a04 */
[----:B------:R-:W-:Y:S01]  /*0d20*/  LOP3.LUT R5, R20, R5, RZ, 0xc0, !PT ;  /* 0x0000000514057212 */ /* 0x000fe200078ec0ff */
[----:B------:R-:W-:Y:S02]  /*0d30*/  @P3 IMAD R0, R14, R12, R3 ;  /* 0x0000000c0e003224 */ /* 0x000fe400078e0203 */
[----:B------:R-:W-:Y:S02]  /*0d40*/  IMAD R11, R10, R4, R11 ;  /* 0x000000040a0b7224 */ /* 0x000fe400078e020b */
[----:B0-----:R-:W-:-:S02]  /*0d50*/  IMAD R3, R6, R21, R32 ;  /* 0x0000001506037224 */ /* 0x001fc400078e0220 */
[----:B------:R-:W-:Y:S02]  /*0d60*/  IMAD R58, R11, R58, R0 ;  /* 0x0000003a0b3a7224 */ /* 0x000fe400078e0200 */
[----:B------:R-:W-:Y:S02]  /*0d70*/  IMAD R3, R3, R24, R5 ;  /* 0x0000001803037224 */ /* 0x000fe400078e0205 */
[----:B------:R-:W-:-:S03]  /*0d80*/  IMAD.MOV.U32 R0, RZ, RZ, 0x1 ;  /* 0x00000001ff007424 */ /* 0x000fc600078e00ff */
[----:B------:R-:W-:Y:S02]  /*0d90*/  SEL R59, R3, R58, !P3 ;  /* 0x0000003a033b7207 */ /* 0x000fe40005800000 */
[----:B------:R-:W-:-:S07]  /*0da0*/  SEL R58, R58, R3, !P3 ;  /* 0x000000033a3a7207 */ /* 0x000fce0005800000 */
.L_x_5:
[----:B------:R-:W-:-:S08]  /*0db0*/  NOP ;  /* 0x0000000000007918 */ /* 0x000fd00000000000 */
[----:B------:R-:W0:Y:S02]  /*0dc0*/  USETMAXREG.TRY_ALLOC.CTAPOOL UP0, 0xe8 ;  /* 0x000000e8000079c8 */ /* 0x000e240008000600 */
[----:B0-----:R-:W-:-:S13]  /*0dd0*/  PLOP3.LUT P0, PT, PT, PT, UP0, 0x80, 0x0 ;  /* 0x000000000000781c */ /* 0x001fda0003f0f008 */
[----:B------:R-:W-:Y:S05]  /*0de0*/  @!P0 BRA `(.L_x_5) ;  /* 0xfffffffc00f08947 */ /* 0x000fea000383ffff */
[----:B------:R-:W-:Y:S01]  /*0df0*/  ULDC.64 UR4, c[0x0][0x598] ;  /* 0x0001660000047ab9 */ /* 0x000fe20000000a00 */
[----:B------:R-:W-:Y:S01]  /*0e00*/  ULDC.64 UR36, c[0x0][0x208] ;  /* 0x0000820000247ab9 */ /* 0x000fe20000000a00 */
[----:B------:R-:W-:-:S04]  /*0e10*/  ISETP.NE.U32.AND P0, PT, RZ, UR4, PT ;  /* 0x00000004ff007c0c */ /* 0x000fc8000bf05070 */
[----:B------:R-:W-:-:S13]  /*0e20*/  ISETP.NE.AND.EX P0, PT, RZ, UR5, PT, P0 ;  /* 0x00000005ff007c0c */ /* 0x000fda000bf05300 */
[----:B------:R-:W-:Y:S05]  /*0e30*/  @!P0 BRA `(.L_x_8) ;  /* 0x00000000001c8947 */ /* 0x000fea0003800000 */
[----:B------:R-:W0:Y:S02]  /*0e40*/  LDC.64 R4, c[0x0][0x598] ;  /* 0x00016600ff047b82 */ /* 0x000e240000000a00 */
[----:B0-----:R-:W2:Y:S02]  /*0e50*/  LDG.E.64 R4, desc[UR36][R4.64] ;  /* 0x0000002404047981 */ /* 0x001ea4000c1e1b00 */
[----:B--2---:R-:W-:-:S04]  /*0e60*/  ISETP.NE.U32.AND P0, PT, R4, RZ, PT ;  /* 0x000000ff0400720c */ /* 0x004fc80003f05070 */
[----:B------:R-:W-:-:S13]  /*0e70*/  ISETP.NE.AND.EX P0, PT, R5, RZ, PT, P0 ;  /* 0x000000ff0500720c */ /* 0x000fda0003f05300 */
[----:B------:R-:W-:Y:S05]  /*0e80*/  @!P0 BRA `(.L_x_8) ;  /* 0x0000000000088947 */ /* 0x000fea0003800000 */
[----:B------:R0:W5:Y:S01]  /*0e90*/  LD.E R23, desc[UR36][R4.64] ;  /* 0x0000002404177980 */ /* 0x000162000c101900 */
[----:B------:R-:W-:Y:S05]  /*0ea0*/  BRA `(.L_x_9) ;  /* 0x0000000000247947 */ /* 0x000fea0003800000 */
.L_x_8:
[----:B------:R-:W-:Y:S02]  /*0eb0*/  ULDC.64 UR4, c[0x0][0x588] ;  /* 0x0001620000047ab9 */ /* 0x000fe40000000a00 */
[----:B------:R-:W-:-:S04]  /*0ec0*/  ISETP.NE.U32.AND P0, PT, RZ, UR4, PT ;  /* 0x00000004ff007c0c */ /* 0x000fc8000bf05070 */
[----:B------:R-:W-:-:S13]  /*0ed0*/  ISETP.NE.AND.EX P0, PT, RZ, UR5, PT, P0 ;  /* 0x00000005ff007c0c */ /* 0x000fda000bf05300 */
[----:B------:R-:W-:Y:S05]  /*0ee0*/  @!P0 BRA `(.L_x_10) ;  /* 0x00000000000c8947 */ /* 0x000fea0003800000 */
[----:B------:R-:W0:Y:S02]  /*0ef0*/  LDC.64 R4, c[0x0][0x588] ;  /* 0x00016200ff047b82 */ /* 0x000e240000000a00 */
[----:B0-----:R1:W5:Y:S01]  /*0f00*/  LDG.E R23, desc[UR36][R4.64] ;  /* 0x0000002404177981 */ /* 0x001362000c1e1900 */
[----:B------:R-:W-:Y:S05]  /*0f10*/  BRA `(.L_x_9) ;  /* 0x0000000000087947 */ /* 0x000fea0003800000 */
.L_x_10:
[----:B------:R-:W-:Y:S02]  /*0f20*/  ULDC UR4, c[0x0][0x580] ;  /* 0x0001600000047ab9 */ /* 0x000fe40000000800 */
[----:B------:R-:W-:-:S07]  /*0f30*/  IMAD.U32 R23, RZ, RZ, UR4 ;  /* 0x00000004ff177e24 */ /* 0x000fce000f8e00ff */
.L_x_9:
[----:B------:R-:W-:Y:S02]  /*0f40*/  ULDC.64 UR4, c[0x0][0x5a0] ;  /* 0x0001680000047ab9 */ /* 0x000fe40000000a00 */
[----:B------:R-:W-:-:S04]  /*0f50*/  ISETP.NE.U32.AND P0, PT, RZ, UR4, PT ;  /* 0x00000004ff007c0c */ /* 0x000fc8000bf05070 */
[----:B------:R-:W-:-:S13]  /*0f60*/  ISETP.NE.AND.EX P0, PT, RZ, UR5, PT, P0 ;  /* 0x00000005ff007c0c */ /* 0x000fda000bf05300 */
[----:B------:R-:W-:Y:S05]  /*0f70*/  @!P0 BRA `(.L_x_11) ;  /* 0x00000000001c8947 */ /* 0x000fea0003800000 */
[----:B01----:R-:W0:Y:S02]  /*0f80*/  LDC.64 R4, c[0x0][0x5a0] ;  /* 0x00016800ff047b82 */ /* 0x003e240000000a00 */
[----:B0-----:R-:W2:Y:S02]  /*0f90*/  LDG.E.64 R4, desc[UR36][R4.64] ;  /* 0x0000002404047981 */ /* 0x001ea4000c1e1b00 */
[----:B--2---:R-:W-:-:S04]  /*0fa0*/  ISETP.NE.U32.AND P0, PT, R4, RZ, PT ;  /* 0x000000ff0400720c */ /* 0x004fc80003f05070 */
[----:B------:R-:W-:-:S13]  /*0fb0*/  ISETP.NE.AND.EX P0, PT, R5, RZ, PT, P0 ;  /* 0x000000ff0500720c */ /* 0x000fda0003f05300 */
[----:B------:R-:W-:Y:S05]  /*0fc0*/  @!P0 BRA `(.L_x_11) ;  /* 0x0000000000088947 */ /* 0x000fea0003800000 */
[----:B------:R0:W5:Y:S01]  /*0fd0*/  LD.E R56, desc[UR36][R4.64] ;  /* 0x0000002404387980 */ /* 0x000162000c101900 */
[----:B------:R-:W-:Y:S05]  /*0fe0*/  BRA `(.L_x_12) ;  /* 0x0000000000247947 */ /* 0x000fea0003800000 */
.L_x_11:
[----:B------:R-:W-:Y:S02]  /*0ff0*/  ULDC.64 UR4, c[0x0][0x590] ;  /* 0x0001640000047ab9 */ /* 0x000fe40000000a00 */
[----:B------:R-:W-:-:S04]  /*1000*/  ISETP.NE.U32.AND P0, PT, RZ, UR4, PT ;  /* 0x00000004ff007c0c */ /* 0x000fc8000bf05070 */
[----:B------:R-:W-:-:S13]  /*1010*/  ISETP.NE.AND.EX P0, PT, RZ, UR5, PT, P0 ;  /* 0x00000005ff007c0c */ /* 0x000fda000bf05300 */
[----:B------:R-:W-:Y:S05]  /*1020*/  @!P0 BRA `(.L_x_13) ;  /* 0x00000000000c8947 */ /* 0x000fea0003800000 */
[----:B01----:R-:W0:Y:S02]  /*1030*/  LDC.64 R4, c[0x0][0x590] ;  /* 0x00016400ff047b82 */ /* 0x003e240000000a00 */
[----:B0-----:R1:W5:Y:S01]  /*1040*/  LDG.E R56, desc[UR36][R4.64] ;  /* 0x0000002404387981 */ /* 0x001362000c1e1900 */
[----:B------:R-:W-:Y:S05]  /*1050*/  BRA `(.L_x_12) ;  /* 0x0000000000087947 */ /* 0x000fea0003800000 */
.L_x_13:
[----:B------:R-:W-:Y:S02]  /*1060*/  ULDC UR4, c[0x0][0x584] ;  /* 0x0001610000047ab9 */ /* 0x000fe40000000800 */
[----:B------:R-:W-:-:S07]  /*1070*/  IMAD.U32 R56, RZ, RZ, UR4 ;  /* 0x00000004ff387e24 */ /* 0x000fce000f8e00ff */
.L_x_12:
[----:B------:R-:W-:-:S13]  /*1080*/  LOP3.LUT P0, RZ, R0, 0xff, RZ, 0xc0, !PT ;  /* 0x000000ff00ff7812 */ /* 0x000fda000780c0ff */
[----:B------:R-:W-:Y:S05]  /*1090*/  @!P0 EXIT ;  /* 0x000000000000894d */ /* 0x000fea0003800000 */
[----:B------:R-:W-:Y:S01]  /*10a0*/  ULDC UR4, c[0x0][0x28c] ;  /* 0x0000a30000047ab9 */ /* 0x000fe20000000800 */
[----:B------:R-:W-:Y:S01]  /*10b0*/  LOP3.LUT R62, R19, 0x1, RZ, 0xfc, !PT ;  /* 0x00000001133e7812 */ /* 0x000fe200078efcff */
[----:B------:R-:W-:Y:S01]  /*10c0*/  UIADD3 UR4, UR4, 0x1f, URZ ;  /* 0x0000001f04047890 */ /* 0x000fe2000fffe03f */
[----:B------:R-:W-:Y:S01]  /*10d0*/  UMOV UR38, URZ ;  /* 0x0000003f00267c82 */ /* 0x000fe20008000000 */
[----:B------:R-:W-:Y:S02]  /*10e0*/  UMOV UR39, URZ ;  /* 0x0000003f00277c82 */ /* 0x000fe40008000000 */
[----:B------:R-:W-:-:S04]  /*10f0*/  USHF.R.S32.HI UR5, URZ, 0x1f, UR4 ;  /* 0x0000001f3f057899 */ /* 0x000fc80008011404 */
[----:B------:R-:W-:-:S04]  /*1100*/  ULEA.HI UR5, UR5, UR4, URZ, 0x5 ;  /* 0x0000000405057291 */ /* 0x000fc8000f8f283f */
[----:B------:R-:W-:-:S12]  /*1110*/  USHF.R.S32.HI UR40, URZ, 0x5, UR5 ;  /* 0x000000053f287899 */ /* 0x000fd80008011405 */
.L_x_95:
[----:B------:R-:W-:Y:S01]  /*1120*/  LOP3.LUT R0, R18, 0x80, RZ, 0xc0, !PT ;  /* 0x0000008012007812 */ /* 0x000fe200078ec0ff */
[----:B--2---:R-:W2:Y:S01]  /*1130*/  S2UR UR7, SR_CgaCtaId ;  /* 0x00000000000779c3 */ /* 0x004ea20000008800 */
[----:B------:R-:W-:Y:S02]  /*1140*/  UMOV UR6, 0x400 ;  /* 0x0000040000067882 */ /* 0x000fe40000000000 */
[----:B------:R-:W-:-:S06]  /*1150*/  SHF.R.U32.HI R0, RZ, 0x7, R0 ;  /* 0x00000007ff007819 */ /* 0x000fcc0000011600 */
[----:B---3--:R-:W3:Y:S01]  /*1160*/  SHFL.IDX PT, R0, R0, RZ, 0x1f ;  /* 0x00001fff00007589 */ /* 0x008ee200000e0000 */
[----:B--2---:R-:W-:Y:S01]  /*1170*/  ULEA UR42, UR7, UR6, 0x18 ;  /* 0x00000006072a7291 */ /* 0x004fe2000f8ec03f */
[----:B---3--:R-:W-:-:S13]  /*1180*/  R2UR UR4, R0 ;  /* 0x00000000000472ca */ /* 0x008fda00000e0000 */
[----:B------:R-:W-:-:S04]  /*1190*/  ULEA.HI UR5, UR4, UR4, URZ, 0x1 ;  /* 0x0000000404057291 */ /* 0x000fc8000f8f083f */
[----:B------:R-:W-:-:S04]  /*11a0*/  ULOP3.LUT UR5, UR5, 0xffffe, URZ, 0xc0, !UPT ;  /* 0x000ffffe05057892 */ /* 0x000fc8000f8ec03f */
[----:B------:R-:W-:-:S03]  /*11b0*/  UIADD3 UR5, UR4, -UR5, URZ ;  /* 0x8000000504057290 */ /* 0x000fc6000fffe03f */
[----:B------:R-:W-:Y:S01]  /*11c0*/  ULDC UR4, c[0x0][0x28c] ;  /* 0x0000a30000047ab9 */ /* 0x000fe20000000800 */
[----:B------:R-:W-:Y:S01]  /*11d0*/  ULEA UR5, UR5, UR42, 0xc ;  /* 0x0000002a05057291 */ /* 0x000fe2000f8e603f */
[----:B------:R-:W-:-:S03]  /*11e0*/  ISETP.LT.AND P0, PT, RZ, UR4, PT ;  /* 0x00000004ff007c0c */ /* 0x000fc6000bf01270 */
[----:B------:R-:W-:-:S04]  /*11f0*/  UIADD3 UR5, UR5, 0x200, URZ ;  /* 0x0000020005057890 */ /* 0x000fc8000fffe03f */
[----:B------:R-:W-:-:S04]  /*1200*/  USHF.R.U32.HI UR5, URZ, 0x4, UR5 ;  /* 0x000000043f057899 */ /* 0x000fc80008011605 */
[----:B------:R-:W-:Y:S02]  /*1210*/  ULOP3.LUT UR41, UR5, 0x3fff, URZ, 0xc0, !UPT ;  /* 0x00003fff05297892 */ /* 0x000fe4000f8ec03f */
[----:B-1--45:R-:W-:Y:S10]  /*1220*/  @P0 BRA `(.L_x_14) ;  /* 0x0000000000400947 */ /* 0x032ff40003800000 */
[----:B------:R-:W-:Y:S01]  /*1230*/  MOV R0, 0x0 ;  /* 0x0000000000007802 */ /* 0x000fe20000000f00 */
[----:B------:R-:W-:Y:S01]  /*1240*/  ULDC.64 UR4, c[0x4][0x68] ;  /* 0x01001a0000047ab9 */ /* 0x000fe20000000a00 */
[----:B------:R-:W-:Y:S01]  /*1250*/  ULDC.64 UR6, c[0x4][0x8] ;  /* 0x0100020000067ab9 */ /* 0x000fe20000000a00 */
[----:B01----:R-:W-:Y:S01]  /*1260*/  IMAD.U32 R4, RZ, RZ, UR4 ;  /* 0x00000004ff047e24 */ /* 0x003fe2000f8e00ff */
[----:B------:R0:W1:Y:S01]  /*1270*/  LDC.64 R14, c[0x4][R0] ;  /* 0x01000000000e7b82 */ /* 0x0000620000000a00 */
[----:B------:R-:W-:Y:S01]  /*1280*/  IMAD.U32 R5, RZ, RZ, UR5 ;  /* 0x00000005ff057e24 */ /* 0x000fe2000f8e00ff */
[----:B------:R-:W-:Y:S01]  /*1290*/  ULDC.64 UR4, c[0x4][0x70] ;  /* 0x01001c0000047ab9 */ /* 0x000fe20000000a00 */
[----:B------:R-:W-:Y:S02]  /*12a0*/  IMAD.U32 R10, RZ, RZ, UR6 ;  /* 0x00000006ff0a7e24 */ /* 0x000fe4000f8e00ff */
[----:B------:R-:W-:Y:S02]  /*12b0*/  IMAD.U32 R6, RZ, RZ, UR4 ;  /* 0x00000004ff067e24 */ /* 0x000fe4000f8e00ff */
[----:B------:R-:W-:-:S02]  /*12c0*/  IMAD.U32 R7, RZ, RZ, UR5 ;  /* 0x00000005ff077e24 */ /* 0x000fc4000f8e00ff */
[----:B------:R-:W-:Y:S02]  /*12d0*/  IMAD.U32 R11, RZ, RZ, UR7 ;  /* 0x00000007ff0b7e24 */ /* 0x000fe4000f8e00ff */
[----:B------:R-:W-:Y:S02]  /*12e0*/  IMAD.MOV.U32 R8, RZ, RZ, 0x1e1 ;  /* 0x000001e1ff087424 */ /* 0x000fe400078e00ff */
[----:B------:R-:W-:Y:S02]  /*12f0*/  IMAD.MOV.U32 R12, RZ, RZ, 0x1 ;  /* 0x00000001ff0c7424 */ /* 0x000fe400078e00ff */
[----:B0-----:R-:W-:-:S07]  /*1300*/  IMAD.MOV.U32 R13, RZ, RZ, RZ ;  /* 0x000000ffff0d7224 */ /* 0x001fce00078e00ff */
[----:B------:R-:W-:-:S07]  /*1310*/  LEPC R20, `(.L_x_14) ;  /* 0x000000001014794e */ /* 0x000fce0000000000 */
[----:B-1---5:R-:W-:Y:S05]  /*1320*/  CALL.ABS.NOINC R14 ;  /* 0x000000000e007343 */ /* 0x022fea0003c00000 */
.L_x_14:
[----:B------:R-:W-:-:S13]  /*1330*/  ISETP.NE.AND P0, PT, R62, 0x3, PT ;  /* 0x000000033e00780c */ /* 0x000fda0003f05270 */
[----:B------:R-:W-:Y:S05]  /*1340*/  @!P0 BRA `(.L_x_15) ;  /* 0x0000000000048947 */ /* 0x000fea0003800000 */
[----:B------:R-:W-:Y:S01]  /*1350*/  BPT.TRAP 0x1 ;  /* 0x000000040000795c */ /* 0x000fe20000300000 */
.L_x_15:
[----:B------:R-:W-:Y:S02]  /*1360*/  IMAD.U32 R3, RZ, RZ, UR39 ;  /* 0x00000027ff037e24 */ /* 0x000fe4000f8e00ff */
[----:B------:R-:W-:-:S03]  /*1370*/  IMAD.U32 R0, RZ, RZ, UR38 ;  /* 0x00000026ff007e24 */ /* 0x000fc6000f8e00ff */
[----:B------:R-:W-:Y:S02]  /*1380*/  LEA R3, R3, UR42, 0x3 ;  /* 0x0000002a03037c11 */ /* 0x000fe4000f8e18ff */
[----:B------:R-:W-:-:S04]  /*1390*/  SHF.L.U32 R0, R0, 0x1f, RZ ;  /* 0x0000001f00007819 */ /* 0x000fc800000006ff */
[----:B------:R2:W3:Y:S01]  /*13a0*/  SYNCS.PHASECHK.TRANS64.TRYWAIT P1, [R3+URZ], R0 ;  /* 0x00000000030075a7 */ /* 0x0004e2000802017f */
[----:B------:R-:W-:Y:S05]  /*13b0*/  @!P0 BRA `(.L_x_16) ;  /* 0x0000000000048947 */ /* 0x000fea0003800000 */
[----:B------:R-:W-:Y:S01]  /*13c0*/  BPT.TRAP 0x1 ;  /* 0x000000040000795c */ /* 0x000fe20000300000 */
.L_x_16:
[----:B---3--:R-:W-:Y:S05]  /*13d0*/  @P1 BRA `(.L_x_17) ;  /* 0x0000000000081947 */ /* 0x008fea0003800000 */
[----:B------:R-:W3:Y:S02]  /*13e0*/  SYNCS.PHASECHK.TRANS64.TRYWAIT P1, [R3+URZ], R0 ;  /* 0x00000000030075a7 */ /* 0x000ee4000802017f */
[----:B---3--:R-:W-:Y:S05]  /*13f0*/  @!P1 BRA `(.L_x_18) ;  /* 0x0000005000249947 */ /* 0x008fea0003800000 */
.L_x_17:
[----:B------:R-:W-:-:S04]  /*1400*/  UISETP.LT.AND UP0, UPT, UR40, 0x1, UPT ;  /* 0x000000012800788c */ /* 0x000fc8000bf01270 */
[----:B------:R-:W-:-:S04]  /*1410*/  USEL UR4, UR40, 0x1, UP0 ;  /* 0x0000000128047887 */ /* 0x000fc80008000000 */
[----:B------:R-:W-:-:S06]  /*1420*/  UIADD3 UR4, UR40, -UR4, URZ ;  /* 0x8000000428047290 */ /* 0x000fcc000fffe03f */
[----:B--23--:R-:W-:Y:S01]  /*1430*/  IMAD.U32 R0, RZ, RZ, UR4 ;  /* 0x00000004ff007e24 */ /* 0x00cfe2000f8e00ff */
[----:B------:R-:W-:Y:S05]  /*1440*/  WARPSYNC.ALL ;  /* 0x0000000000007948 */ /* 0x000fea0003800000 */
[----:B------:R-:W-:Y:S01]  /*1450*/  ISETP.GE.AND P1, PT, R0, 0x1, PT ;  /* 0x000000010000780c */ /* 0x000fe20003f26270 */
[----:B------:R-:W-:Y:S01]  /*1460*/  UIADD3 UR4, UR42, 0x24200, URZ ;  /* 0x000242002a047890 */ /* 0x000fe2000fffe03f */
[----:B------:R-:W-:Y:S01]  /*1470*/  WARPGROUP.ARRIVE ;  /* 0x00000000000079c5 */ /* 0x000fe20000000000 */
[----:B------:R-:W-:Y:S01]  /*1480*/  UMOV UR5, 0x40000040 ;  /* 0x4000004000057882 */ /* 0x000fe20000000000 */
[----:B------:R-:W-:Y:S01]  /*1490*/  UMOV UR7, 0x40000040 ;  /* 0x4000004000077882 */ /* 0x000fe20000000000 */
[----:B------:R-:W-:-:S04]  /*14a0*/  USHF.R.U32.HI UR4, URZ, 0x4, UR4 ;  /* 0x000000043f047899 */ /* 0x000fc80008011604 */
[----:B------:R-:W-:Y:S02]  /*14b0*/  ULOP3.LUT UR8, UR4, 0x3fff, URZ, 0xc0, !UPT ;  /* 0x00003fff04087892 */ /* 0x000fe4000f8ec03f */
[----:B------:R-:W-:Y:S02]  /*14c0*/  ULEA UR4, UR39, UR41, 0x9 ;  /* 0x0000002927047291 */ /* 0x000fe4000f8e483f */
[----:B------:R-:W-:-:S09]  /*14d0*/  ULEA UR6, UR39, UR8, 0x8 ;  /* 0x0000000827067291 */ /* 0x000fd2000f8e403f */
[----:B------:R-:W-:Y:S01]  /*14e0*/  HGMMA.64x64x16.F32.BF16 R24, gdesc[UR4].tnspA.tnspB, RZ, !UPT, gsb0 ;  /* 0x60e00000041879f0 */ /* 0x000fe2000c0018ff */
[----:B------:R-:W-:Y:S02]  /*14f0*/  UIADD3 UR4, UR4, 0x80, URZ ;  /* 0x0000008004047890 */ /* 0x000fe4000fffe03f */
[----:B------:R-:W-:Y:S01]  /*1500*/  UIADD3 UR6, UR6, 0x80, URZ ;  /* 0x0000008006067890 */ /* 0x000fe2000fffe03f */
[----:B------:R-:W-:Y:S01]  /*1510*/  UMOV UR5, 0x40000040 ;  /* 0x4000004000057882 */ /* 0x000fe20000000000 */
[----:B------:R-:W-:Y:S01]  /*1520*/  UMOV UR7, 0x40000040 ;  /* 0x4000004000077882 */ /* 0x000fe20000000000 */
[----:B------:R-:W-:Y:S02]  /*1530*/  WARPGROUP.DEPBAR.LE gsb0, 0x0 ;  /* 0x00008000000079c5 */ /* 0x000fe40000010000 */
[----:B------:R-:W-:-:S06]  /*1540*/  WARPGROUP.ARRIVE ;  /* 0x00000000000079c5 */ /* 0x000fcc0000000000 */
[----:B------:R-:W-:Y:S03]  /*1550*/  HGMMA.64x64x16.F32.BF16 R24, gdesc[UR4].tnspA.tnspB, R24, gsb0 ;  /* 0x60e00000041879f0 */ /* 0x000fe60008001818 */
[----:B------:R-:W-:Y:S02]  /*1560*/  WARPGROUP.DEPBAR.LE gsb0, 0x0 ;  /* 0x00008000000079c5 */ /* 0x000fe40000010000 */
[----:B------:R-:W-:Y:S05]  /*1570*/  @!P1 BRA `(.L_x_19) ;  /* 0x0000000000d89947 */ /* 0x000fea0003800000 */
[----:B------:R-:W-:Y:S02]  /*1580*/  UIADD3 UR4, UR39, 0x1, URZ ;  /* 0x0000000127047890 */ /* 0x000fe4000fffe03f */
[----:B------:R-:W-:Y:S02]  /*1590*/  UMOV UR10, UR39 ;  /* 0x00000027000a7c82 */ /* 0x000fe40008000000 */
[----:B------:R-:W-:-:S04]  /*15a0*/  UISETP.NE.AND UP0, UPT, UR4, 0x12, UPT ;  /* 0x000000120400788c */ /* 0x000fc8000bf05270 */
[----:B------:R-:W-:Y:S02]  /*15b0*/  USEL UR5, URZ, 0x1, UP0 ;  /* 0x000000013f057887 */ /* 0x000fe40008000000 */
[----:B------:R-:W-:Y:S02]  /*15c0*/  USEL UR9, UR4, URZ, UP0 ;  /* 0x0000003f04097287 */ /* 0x000fe40008000000 */
[----:B------:R-:W-:-:S06]  /*15d0*/  ULOP3.LUT UR5, UR38, UR5, URZ, 0x3c, !UPT ;  /* 0x0000000526057292 */ /* 0x000fcc000f8e3c3f */
[----:B01----:R-:W-:-:S07]  /*15e0*/  IMAD.U32 R5, RZ, RZ, UR5 ;  /* 0x00000005ff057e24 */ /* 0x003fce000f8e00ff */
.L_x_26:
[----:B01----:R-:W-:Y:S05]  /*15f0*/  @!P0 BRA `(.L_x_20) ;  /* 0x0000000000048947 */ /* 0x003fea0003800000 */
[----:B------:R-:W-:Y:S01]  /*1600*/  BPT.TRAP 0x1 ;  /* 0x000000040000795c */ /* 0x000fe20000300000 */
.L_x_20:
[----:B------:R-:W0:Y:S01]  /*1610*/  S2UR UR5, SR_CgaCtaId ;  /* 0x00000000000579c3 */ /* 0x000e220000008800 */
[----:B------:R-:W-:Y:S01]  /*1620*/  UMOV UR4, 0x400 ;  /* 0x0000040000047882 */ /* 0x000fe20000000000 */
[----:B------:R-:W-:Y:S01]  /*1630*/  SHF.L.U32 R3, R5, 0x1f, RZ ;  /* 0x0000001f05037819 */ /* 0x000fe200000006ff */
[----:B0-----:R-:W-:-:S04]  /*1640*/  ULEA UR11, UR5, UR4, 0x18 ;  /* 0x00000004050b7291 */ /* 0x001fc8000f8ec03f */
[----:B------:R-:W-:-:S09]  /*1650*/  ULEA UR4, UR9, UR11, 0x3 ;  /* 0x0000000b09047291 */ /* 0x000fd2000f8e183f */
[----:B------:R0:W1:Y:S01]  /*1660*/  SYNCS.PHASECHK.TRANS64.TRYWAIT P1, [UR4], R3 ;  /* 0x00000003ff0075a7 */ /* 0x0000620008020144 */
[----:B------:R-:W-:Y:S05]  /*1670*/  @!P0 BRA `(.L_x_21) ;  /* 0x0000000000048947 */ /* 0x000fea0003800000 */
[----:B------:R-:W-:Y:S01]  /*1680*/  BPT.TRAP 0x1 ;  /* 0x000000040000795c */ /* 0x000fe20000300000 */
.L_x_21:
[----:B-1----:R-:W-:Y:S05]  /*1690*/  @P1 BRA `(.L_x_22) ;  /* 0x0000000000081947 */ /* 0x002fea0003800000 */
[----:B------:R-:W1:Y:S02]  /*16a0*/  SYNCS.PHASECHK.TRANS64.TRYWAIT P1, [UR4], R3 ;  /* 0x00000003ff0075a7 */ /* 0x000e640008020144 */
[----:B-1----:R-:W-:Y:S05]  /*16b0*/  @!P1 BRA `(.L_x_23) ;  /* 0x0000004c00889947 */ /* 0x002fea0003800000 */
.L_x_22:
[----:B------:R-:W-:Y:S01]  /*16c0*/  ULEA UR4, UR9, UR41, 0x9 ;  /* 0x0000002909047291 */ /* 0x000fe2000f8e483f */
[----:B------:R-:W-:Y:S01]  /*16d0*/  WARPGROUP.ARRIVE ;  /* 0x00000000000079c5 */ /* 0x000fe20000000000 */
[----:B------:R-:W-:Y:S01]  /*16e0*/  ULEA UR6, UR9, UR8, 0x8 ;  /* 0x0000000809067291 */ /* 0x000fe2000f8e403f */
[----:B------:R-:W-:Y:S01]  /*16f0*/  UMOV UR5, 0x40000040 ;  /* 0x4000004000057882 */ /* 0x000fe20000000000 */
[----:B------:R-:W-:-:S07]  /*1700*/  UMOV UR7, 0x40000040 ;  /* 0x4000004000077882 */ /* 0x000fce0000000000 */
[----:B------:R-:W-:Y:S01]  /*1710*/  HGMMA.64x64x16.F32.BF16 R24, gdesc[UR4].tnspA.tnspB, R24, gsb0 ;  /* 0x60e00000041879f0 */ /* 0x000fe20008001818 */
        /* <DEDUP_REMOVED lines=9> */
[----:B------:R-:W-:Y:S01]  /*17b0*/  BPT.TRAP 0x1 ;  /* 0x000000040000795c */ /* 0x000fe20000300000 */
.L_x_24:
[----:B------:R-:W-:Y:S01]  /*17c0*/  ULEA UR4, UR10, UR11, 0x3 ;  /* 0x0000000b0a047291 */ /* 0x000fe2000f8e183f */
[----:B------:R-:W-:-:S03]  /*17d0*/  ISETP.GT.U32.AND P1, PT, R19, 0x1, PT ;  /* 0x000000011300780c */ /* 0x000fc60003f24070 */
[----:B------:R-:W-:-:S04]  /*17e0*/  UIADD3 UR4, UR4, 0x90, URZ ;  /* 0x0000009004047890 */ /* 0x000fc8000fffe03f */
[----:B------:R-:W-:-:S09]  /*17f0*/  UPRMT UR4, URZ, 0x654, UR4 ;  /* 0x000006543f047896 */ /* 0x000fd20008000004 */
[----:B------:R-:W-:Y:S01]  /*1800*/  SYNCS.ARRIVE.TRANS64.RED.A1T0 RZ, [UR4], RZ ;  /* 0x000000ffffff79a7 */ /* 0x000fe20008100404 */
[----:B------:R-:W-:Y:S05]  /*1810*/  @P1 BRA `(.L_x_25) ;  /* 0x0000000000041947 */ /* 0x000fea0003800000 */
[----:B------:R-:W-:Y:S01]  /*1820*/  BPT.TRAP 0x1 ;  /* 0x000000040000795c */ /* 0x000fe20000300000 */
.L_x_25:
[----:B------:R-:W-:Y:S01]  /*1830*/  UIADD3 UR9, UR9, 0x1, URZ ;  /* 0x0000000109097890 */ /* 0x000fe2000fffe03f */
[C---:B------:R-:W-:Y:S01]  /*1840*/  ISETP.GT.AND P1, PT, R0.reuse, 0x1, PT ;  /* 0x000000010000780c */ /* 0x040fe20003f24270 */
[----:B------:R-:W-:Y:S01]  /*1850*/  UIADD3 UR10, UR10, 0x1, URZ ;  /* 0x000000010a0a7890 */ /* 0x000fe2000fffe03f */
[----:B------:R-:W-:Y:S01]  /*1860*/  VIADD R0, R0, 0xffffffff ;  /* 0xffffffff00007836 */ /* 0x000fe20000000000 */
[----:B------:R-:W-:Y:S02]  /*1870*/  UISETP.NE.AND UP0, UPT, UR9, 0x12, UPT ;  /* 0x000000120900788c */ /* 0x000fe4000bf05270 */
[----:B------:R-:W-:Y:S02]  /*1880*/  UISETP.NE.AND UP1, UPT, UR10, 0x12, UPT ;  /* 0x000000120a00788c */ /* 0x000fe4000bf25270 */
[----:B------:R-:W-:Y:S02]  /*1890*/  USEL UR4, URZ, 0x1, UP0 ;  /* 0x000000013f047887 */ /* 0x000fe40008000000 */
[----:B------:R-:W-:-:S02]  /*18a0*/  USEL UR9, UR9, URZ, UP0 ;  /* 0x0000003f09097287 */ /* 0x000fc40008000000 */
[----:B------:R-:W-:Y:S02]  /*18b0*/  USEL UR10, UR10, URZ, UP1 ;  /* 0x0000003f0a0a7287 */ /* 0x000fe40008800000 */
[----:B------:R-:W-:Y:S01]  /*18c0*/  LOP3.LUT R5, R5, UR4, RZ, 0x3c, !PT ;  /* 0x0000000405057c12 */ /* 0x000fe2000f8e3cff */
[----:B------:R-:W-:Y:S09]  /*18d0*/  @P1 BRA `(.L_x_26) ;  /* 0xfffffffc00441947 */ /* 0x000ff2000383ffff */
.L_x_19:
[----:B------:R-:W2:Y:S02]  /*18e0*/  LDC R0, c[0x0][0x28c] ;  /* 0x0000a300ff007b82 */ /* 0x000ea40000000800 */
[----:B--2---:R-:W-:-:S13]  /*18f0*/  ISETP.GE.AND P1, PT, R0, 0x1, PT ;  /* 0x000000010000780c */ /* 0x004fda0003f26270 */
[----:B------:R-:W-:Y:S05]  /*1900*/  @!P1 BRA `(.L_x_27) ;  /* 0x0000000000489947 */ /* 0x000fea0003800000 */
[----:B------:R-:W-:Y:S05]  /*1910*/  @!P0 BRA `(.L_x_28) ;  /* 0x0000000000048947 */ /* 0x000fea0003800000 */
[----:B------:R-:W-:Y:S01]  /*1920*/  BPT.TRAP 0x1 ;  /* 0x000000040000795c */ /* 0x000fe20000300000 */
.L_x_28:
[----:B------:R-:W2:Y:S01]  /*1930*/  S2UR UR7, SR_CgaCtaId ;  /* 0x00000000000779c3 */ /* 0x000ea20000008800 */
[----:B------:R-:W-:Y:S01]  /*1940*/  UISETP.LT.AND UP0, UPT, UR40, 0x1, UPT ;  /* 0x000000012800788c */ /* 0x000fe2000bf01270 */
[----:B------:R-:W-:-:S03]  /*1950*/  ISETP.GT.U32.AND P0, PT, R19, 0x1, PT ;  /* 0x000000011300780c */ /* 0x000fc60003f04070 */
[----:B------:R-:W-:-:S04]  /*1960*/  USEL UR6, UR40, 0x1, UP0 ;  /* 0x0000000128067887 */ /* 0x000fc80008000000 */
[----:B------:R-:W-:-:S04]  /*1970*/  UIADD3 UR6, UR39, UR40, -UR6 ;  /* 0x0000002827067290 */ /* 0x000fc8000fffe806 */
[----:B------:R-:W-:-:S04]  /*1980*/  UIMAD.WIDE.U32 UR4, UR6, 0x38e38e39, URZ ;  /* 0x38e38e39060478a5 */ /* 0x000fc8000f8e003f */
[----:B------:R-:W-:-:S03]  /*1990*/  USHF.R.U32.HI UR4, URZ, 0x2, UR5 ;  /* 0x000000023f047899 */ /* 0x000fc60008011605 */
[----:B------:R-:W-:Y:S01]  /*19a0*/  UMOV UR5, 0x400 ;  /* 0x0000040000057882 */ /* 0x000fe20000000000 */
[----:B------:R-:W-:Y:S02]  /*19b0*/  UIMAD UR6, UR4, -0x12, UR6 ;  /* 0xffffffee040678a4 */ /* 0x000fe4000f8e0206 */
[----:B--2---:R-:W-:-:S04]  /*19c0*/  ULEA UR5, UR7, UR5, 0x18 ;  /* 0x0000000507057291 */ /* 0x004fc8000f8ec03f */
[----:B------:R-:W-:-:S04]  /*19d0*/  ULEA UR6, UR6, UR5, 0x3 ;  /* 0x0000000506067291 */ /* 0x000fc8000f8e183f */
[----:B------:R-:W-:-:S04]  /*19e0*/  UIADD3 UR6, UR6, 0x90, URZ ;  /* 0x0000009006067890 */ /* 0x000fc8000fffe03f */
[----:B------:R-:W-:-:S09]  /*19f0*/  UPRMT UR6, URZ, 0x654, UR6 ;  /* 0x000006543f067896 */ /* 0x000fd20008000006 */
[----:B------:R-:W-:Y:S01]  /*1a00*/  SYNCS.ARRIVE.TRANS64.RED.A1T0 RZ, [UR6], RZ ;  /* 0x000000ffffff79a7 */ /* 0x000fe20008100406 */
[----:B------:R-:W-:Y:S05]  /*1a10*/  @P0 BRA `(.L_x_27) ;  /* 0x0000000000040947 */ /* 0x000fea0003800000 */
[----:B------:R-:W-:Y:S01]  /*1a20*/  BPT.TRAP 0x1 ;  /* 0x000000040000795c */ /* 0x000fe20000300000 */
.L_x_27:
[----:B------:R-:W2:Y:S01]  /*1a30*/  LDC R6, c[0x0][0x288] ;  /* 0x0000a200ff067b82 */ /* 0x000ea20000000800 */
[C---:B01----:R-:W-:Y:S01]  /*1a40*/  LOP3.LUT R5, R18.reuse, 0x3, RZ, 0xc0, !PT ;  /* 0x0000000312057812 */ /* 0x043fe200078ec0ff */
[----:B------:R-:W-:Y:S01]  /*1a50*/  IMAD.SHL.U32 R59, R59, 0x40, RZ ;  /* 0x000000403b3b7824 */ /* 0x000fe200078e00ff */
[----:B------:R-:W-:Y:S01]  /*1a60*/  UIADD3 UR39, UR40, UR39, URZ ;  /* 0x0000002728277290 */ /* 0x000fe2000fffe03f */
[----:B------:R-:W-:Y:S01]  /*1a70*/  SHF.R.U32.HI R3, RZ, 0x2, R18 ;  /* 0x00000002ff037819 */ /* 0x000fe20000011612 */
[C---:B------:R-:W-:Y:S01]  /*1a80*/  IMAD.SHL.U32 R10, R18.reuse, 0x2, RZ ;  /* 0x00000002120a7824 */ /* 0x040fe200078e00ff */
[----:B------:R-:W-:Y:S01]  /*1a90*/  LOP3.LUT R4, R18, 0x60, RZ, 0xc0, !PT ;  /* 0x0000006012047812 */ /* 0x000fe200078ec0ff */
[----:B------:R-:W-:Y:S01]  /*1aa0*/  UISETP.GT.U32.AND UP0, UPT, UR39, 0x11, UPT ;  /* 0x000000112700788c */ /* 0x000fe2000bf04070 */
[----:B------:R-:W-:Y:S01]  /*1ab0*/  LOP3.LUT R0, R22, 0x1, RZ, 0xc0, !PT ;  /* 0x0000000116007812 */ /* 0x000fe200078ec0ff */
[----:B------:R-:W-:Y:S01]  /*1ac0*/  ULDC UR7, c[0x0][0x284] ;  /* 0x0000a10000077ab9 */ /* 0x000fe20000000800 */
[----:B------:R-:W-:Y:S01]  /*1ad0*/  LOP3.LUT R3, R3, 0x7, RZ, 0xc0, !PT ;  /* 0x0000000703037812 */ /* 0x000fe200078ec0ff */
[----:B------:R-:W-:Y:S01]  /*1ae0*/  UISETP.LT.U32.AND UP0, UPT, UR40, 0x12, UP0 ;  /* 0x000000122800788c */ /* 0x000fe20008701070 */
[----:B------:R-:W-:Y:S01]  /*1af0*/  SHF.R.U32.HI R4, RZ, 0x1, R4 ;  /* 0x00000001ff047819 */ /* 0x000fe20000011604 */
[----:B------:R-:W-:Y:S01]  /*1b00*/  IMAD.SHL.U32 R8, R0, 0x40, RZ ;  /* 0x0000004000087824 */ /* 0x000fe200078e00ff */
[----:B------:R-:W-:Y:S01]  /*1b10*/  UISETP.GE.U32.AND UP1, UPT, UR40, 0x12, UPT ;  /* 0x000000122800788c */ /* 0x000fe2000bf26070 */
[----:B------:R-:W-:Y:S01]  /*1b20*/  SHF.R.S32.HI R15, RZ, 0x1f, R57 ;  /* 0x0000001fff0f7819 */ /* 0x000fe20000011439 */
[----:B------:R-:W-:Y:S01]  /*1b30*/  ULDC.64 UR8, c[0x0][0x5d0] ;  /* 0x0001740000087ab9 */ /* 0x000fe20000000a00 */
[--C-:B------:R-:W-:Y:S01]  /*1b40*/  IADD3 R7, RZ, -R4, -R3.reuse ;  /* 0x80000004ff077210 */ /* 0x100fe20007ffe803 */
[----:B------:R-:W-:Y:S01]  /*1b50*/  UIMAD.WIDE.U32 UR4, UR39, 0x38e38e39, URZ ;  /* 0x38e38e39270478a5 */ /* 0x000fe2000f8e003f */
[C---:B------:R-:W-:Y:S01]  /*1b60*/  LOP3.LUT R10, R59.reuse, 0x6, R10, 0xf8, !PT ;  /* 0x000000063b0a7812 */ /* 0x040fe200078ef80a */
[----:B------:R-:W-:Y:S01]  /*1b70*/  USEL UR6, URZ, 0x1, !UP0 ;  /* 0x000000013f067887 */ /* 0x000fe2000c000000 */
[----:B------:R-:W-:Y:S01]  /*1b80*/  LOP3.LUT R3, R8, 0x40, R3, 0xe2, !PT ;  /* 0x0000004008037812 */ /* 0x000fe200078ee203 */
[C---:B------:R-:W-:Y:S01]  /*1b90*/  IMAD.WIDE R8, R58.reuse, 0x80, RZ ;  /* 0x000000803a087825 */ /* 0x040fe200078e02ff */
[----:B------:R-:W-:Y:S01]  /*1ba0*/  SHF.R.S32.HI R11, RZ, 0x1f, R10 ;  /* 0x0000001fff0b7819 */ /* 0x000fe2000001140a */
[----:B------:R-:W-:Y:S01]  /*1bb0*/  USHF.R.U32.HI UR4, URZ, 0x2, UR5 ;  /* 0x000000023f047899 */ /* 0x000fe20008011605 */
[----:B--2---:R-:W-:Y:S01]  /*1bc0*/  ISETP.GE.AND P0, PT, R59, R6, PT ;  /* 0x000000063b00720c */ /* 0x004fe20003f06270 */
[----:B------:R-:W-:Y:S01]  /*1bd0*/  IMAD R12, R5, -0x2, R6 ;  /* 0xfffffffe050c7824 */ /* 0x000fe200078e0206 */
[----:B------:R-:W-:Y:S01]  /*1be0*/  ULOP3.LUT UR38, UR38, UR6, URZ, 0x3c, !UPT ;  /* 0x0000000626267292 */ /* 0x000fe2000f8e3c3f */
[----:B------:R-:W-:Y:S01]  /*1bf0*/  IMAD.SHL.U32 R5, R58, 0x80, RZ ;  /* 0x000000803a057824 */ /* 0x000fe200078e00ff */
[----:B------:R-:W-:Y:S01]  /*1c00*/  LOP3.LUT R73, R8, R3, R4, 0xfe, !PT ;  /* 0x0000000308497212 */ /* 0x000fe200078efe04 */
[----:B------:R-:W-:Y:S01]  /*1c10*/  IMAD R6, R15, UR8, RZ ;  /* 0x000000080f067c24 */ /* 0x000fe2000f8e02ff */
[----:B------:R-:W-:Y:S01]  /*1c20*/  UIMAD UR39, UR4, -0x12, UR39 ;  /* 0xffffffee042778a4 */ /* 0x000fe2000f8e0227 */
[----:B------:R-:W-:Y:S01]  /*1c30*/  IMAD R0, R0, -0x40, R7 ;  /* 0xffffffc000007824 */ /* 0x000fe200078e0207 */
[----:B------:R-:W-:Y:S01]  /*1c40*/  ISETP.GE.OR P0, PT, R5, UR7, P0 ;  /* 0x0000000705007c0c */ /* 0x000fe20008706670 */
[C---:B------:R-:W-:Y:S01]  /*1c50*/  IMAD R13, R57.reuse, UR9, R6 ;  /* 0x00000009390d7c24 */ /* 0x040fe2000f8e0206 */
[----:B------:R-:W-:Y:S01]  /*1c60*/  @UP1 ULOP3.LUT UR38, UR38, 0x1, UR4, 0x78, !UPT ;  /* 0x0000000126261892 */ /* 0x000fe2000f8e7804 */
[----:B------:R-:W-:Y:S01]  /*1c70*/  IMAD.WIDE.U32 R6, R57, UR8, R10 ;  /* 0x0000000839067c25 */ /* 0x000fe2000f8e000a */
[----:B------:R-:W-:-:S03]  /*1c80*/  IADD3 R3, -R5, UR7, R0 ;  /* 0x0000000705037c10 */ /* 0x000fc6000fffe100 */
[----:B------:R-:W-:Y:S02]  /*1c90*/  IMAD.IADD R7, R7, 0x1, R13 ;  /* 0x0000000107077824 */ /* 0x000fe400078e020d */
[----:B------:R-:W-:Y:S02]  /*1ca0*/  IMAD.IADD R4, R12, 0x1, -R59 ;  /* 0x000000010c047824 */ /* 0x000fe400078e0a3b */
[----:B------:R-:W-:Y:S02]  /*1cb0*/  IMAD.MOV.U32 R0, RZ, RZ, -0x1 ;  /* 0xffffffffff007424 */ /* 0x000fe400078e00ff */
[----:B------:R-:W-:Y:S05]  /*1cc0*/  @P0 BRA `(.L_x_29) ;  /* 0x0000002000a40947 */ /* 0x000fea0003800000 */
[----:B------:R-:W0:Y:S01]  /*1cd0*/  LDC.64 R66, c[0x0][0x5c8] ;  /* 0x00017200ff427b82 */ /* 0x000e220000000a00 */
[----:B-----5:R-:W-:Y:S01]  /*1ce0*/  FSETP.NEU.AND P0, PT, R56, RZ, PT ;  /* 0x000000ff3800720b */ /* 0x020fe20003f0d000 */
[----:B------:R-:W-:Y:S01]  /*1cf0*/  BSSY B0, `(.L_x_29) ;  /* 0x0000226000007945 */ /* 0x000fe20003800000 */
[----:B------:R-:W-:-:S04]  /*1d00*/  ISETP.GT.AND P2, PT, R4, RZ, PT ;  /* 0x000000ff0400720c */ /* 0x000fc80003f44270 */
[----:B------:R-:W-:Y:S01]  /*1d10*/  ISETP.GT.AND P1, PT, R3, RZ, P2 ;  /* 0x000000ff0300720c */ /* 0x000fe20001724270 */
[-C--:B0-----:R-:W-:Y:S02]  /*1d20*/  IMAD R12, R9, R66.reuse, RZ ;  /* 0x00000042090c7224 */ /* 0x081fe400078e02ff */
[----:B------:R-:W-:-:S04]  /*1d30*/  IMAD.WIDE.U32 R58, R73, R66, R6 ;  /* 0x00000042493a7225 */ /* 0x000fc800078e0006 */
[----:B------:R-:W-:-:S04]  /*1d40*/  IMAD R5, R73, R67, R12 ;  /* 0x0000004349057224 */ /* 0x000fc800078e020c */
[----:B------:R-:W-:Y:S01]  /*1d50*/  IMAD.IADD R75, R59, 0x1, R5 ;  /* 0x000000013b4b7824 */ /* 0x000fe200078e0205 */
[----:B------:R-:W-:Y:S06]  /*1d60*/  @!P0 BRA `(.L_x_30) ;  /* 0x0000001400e88947 */ /* 0x000fec0003800000 */
[----:B------:R-:W0:Y:S01]  /*1d70*/  LDC.64 R64, c[0x0][0x5b8] ;  /* 0x00016e00ff407b82 */ /* 0x000e220000000a00 */
[----:B------:R-:W-:-:S07]  /*1d80*/  ULDC.64 UR4, c[0x0][0x5c0] ;  /* 0x0001700000047ab9 */ /* 0x000fce0000000a00 */
[----:B------:R-:W1:Y:S08]  /*1d90*/  LDC.64 R68, c[0x0][0x5b0] ;  /* 0x00016c00ff447b82 */ /* 0x000e700000000a00 */
[----:B------:R-:W2:Y:S01]  /*1da0*/  LDC.64 R70, c[0x0][0x5a8] ;  /* 0x00016a00ff467b82 */ /* 0x000ea20000000a00 */
[-C--:B0-----:R-:W-:Y:S02]  /*1db0*/  IMAD R6, R15, R64.reuse, RZ ;  /* 0x000000400f067224 */ /* 0x081fe400078e02ff */
[----:B------:R-:W-:-:S04]  /*1dc0*/  IMAD.WIDE.U32 R60, R57, R64, R10 ;  /* 0x00000040393c7225 */ /* 0x000fc800078e000a */
[----:B------:R-:W-:Y:S02]  /*1dd0*/  IMAD R63, R57, R65, R6 ;  /* 0x00000041393f7224 */ /* 0x000fe400078e0206 */
[-C--:B-1----:R-:W-:Y:S02]  /*1de0*/  IMAD R8, R9, R68.reuse, RZ ;  /* 0x0000004409087224 */ /* 0x082fe400078e02ff */
[----:B------:R-:W-:Y:S02]  /*1df0*/  IMAD.IADD R13, R61, 0x1, R63 ;  /* 0x000000013d0d7824 */ /* 0x000fe400078e023f */
[----:B------:R-:W-:Y:S02]  /*1e00*/  IMAD.MOV.U32 R12, RZ, RZ, R60 ;  /* 0x000000ffff0c7224 */ /* 0x000fe400078e003c */
[C---:B------:R-:W-:Y:S02]  /*1e10*/  IMAD R65, R73.reuse, R69, R8 ;  /* 0x0000004549417224 */ /* 0x040fe400078e0208 */
[----:B------:R-:W-:-:S04]  /*1e20*/  IMAD.WIDE.U32 R6, R73, R68, R12 ;  /* 0x0000004449067225 */ /* 0x000fc800078e000c */
[----:B------:R-:W-:Y:S01]  /*1e30*/  IMAD.IADD R5, R7, 0x1, R65 ;  /* 0x0000000107057824 */ /* 0x000fe200078e0241 */
[----:B--2---:R-:W-:-:S04]  /*1e40*/  LEA R14, P0, R6, R70, 0x1 ;  /* 0x00000046060e7211 */ /* 0x004fc800078008ff */
[----:B------:R-:W-:-:S05]  /*1e50*/  LEA.HI.X R15, R6, R71, R5, 0x1, P0 ;  /* 0x00000047060f7211 */ /* 0x000fca00000f0c05 */
[----:B------:R0:W2:Y:S01]  /*1e60*/  @P1 LDG.E.LTC128B.U16 R5, desc[UR36][R14.64] ;  /* 0x000000240e051981 */ /* 0x0000a2000c1e1520 */
[----:B------:R-:W-:Y:S01]  /*1e70*/  LEA R8, P0, R58, UR4, 0x1 ;  /* 0x000000043a087c11 */ /* 0x000fe2000f8008ff */
[----:B------:R-:W-:Y:S01]  /*1e80*/  IMAD.WIDE.U32 R6, R73, R68, R10 ;  /* 0x0000004449067225 */ /* 0x000fe200078e000a */
[----:B------:R-:W-:Y:S03]  /*1e90*/  BSSY B1, `(.L_x_31) ;  /* 0x0000012000017945 */ /* 0x000fe60003800000 */
[----:B------:R-:W-:Y:S02]  /*1ea0*/  IMAD.IADD R7, R65, 0x1, R7 ;  /* 0x0000000141077824 */ /* 0x000fe400078e0207 */
[----:B------:R-:W-:Y:S01]  /*1eb0*/  IMAD.WIDE.U32 R20, R57, R64, R6 ;  /* 0x0000004039147225 */ /* 0x000fe200078e0006 */
[----:B0-----:R-:W-:-:S03]  /*1ec0*/  SHF.L.U64.HI R15, R68, 0x3, R69 ;  /* 0x00000003440f7819 */ /* 0x001fc60000010245 */
[----:B------:R-:W-:Y:S01]  /*1ed0*/  IMAD.IADD R7, R63, 0x1, R21 ;  /* 0x000000013f077824 */ /* 0x000fe200078e0215 */
[----:B------:R-:W-:Y:S01]  /*1ee0*/  LEA R6, P4, R20, R70, 0x1 ;  /* 0x0000004614067211 */ /* 0x000fe200078808ff */
[----:B------:R-:W-:-:S03]  /*1ef0*/  IMAD.SHL.U32 R14, R68, 0x8, RZ ;  /* 0x00000008440e7824 */ /* 0x000fc600078e00ff */
[----:B------:R-:W-:Y:S01]  /*1f00*/  LEA.HI.X R7, R20, R71, R7, 0x1, P4 ;  /* 0x0000004714077211 */ /* 0x000fe200020f0c07 */
[----:B--2---:R-:W-:-:S04]  /*1f10*/  IMAD.U32 R9, R5, 0x10000, RZ ;  /* 0x0001000005097824 */ /* 0x004fc800078e00ff */
[----:B------:R-:W-:-:S04]  /*1f20*/  FMUL R9, R9, R56 ;  /* 0x0000003809097220 */ /* 0x000fc80000400000 */
[----:B------:R-:W-:Y:S01]  /*1f30*/  FFMA R24, R24, R23, R9 ;  /* 0x0000001718187223 */ /* 0x000fe20000000009 */
[----:B------:R-:W-:Y:S02]  /*1f40*/  LEA.HI.X R9, R58, UR5, R75, 0x1, P0 ;  /* 0x000000053a097c11 */ /* 0x000fe400080f0c4b */
[----:B------:R-:W-:Y:S02]  /*1f50*/  ISETP.GT.AND P0, PT, R4, 0x1, PT ;  /* 0x000000010400780c */ /* 0x000fe40003f04270 */
[----:B------:R-:W-:Y:S02]  /*1f60*/  F2FP.BF16.F32.PACK_AB R24, RZ, R24 ;  /* 0x00000018ff18723e */ /* 0x000fe400000010ff */
[----:B------:R-:W-:-:S03]  /*1f70*/  ISETP.GT.AND P3, PT, R3, RZ, P0 ;  /* 0x000000ff0300720c */ /* 0x000fc60000764270 */
[----:B------:R0:W-:Y:S10]  /*1f80*/  @P1 STG.E.U16 desc[UR36][R8.64], R24 ;  /* 0x0000001808001986 */ /* 0x0001f4000c101524 */
[----:B------:R-:W-:Y:S05]  /*1f90*/  @!P3 BRA `(.L_x_32) ;  /* 0x000000000004b947 */ /* 0x000fea0003800000 */
[----:B------:R1:W5:Y:S02]  /*1fa0*/  LDG.E.LTC128B.U16 R5, desc[UR36][R6.64+0x2] ;  /* 0x0000022406057981 */ /* 0x000364000c1e1520 */
.L_x_32:
[----:B------:R-:W-:Y:S05]  /*1fb0*/  BSYNC B1 ;  /* 0x0000000000017941 */ /* 0x000fea0003800000 */
.L_x_31:
[----:B-----5:R-:W-:Y:S01]  /*1fc0*/  IMAD.U32 R59, R5, 0x10000, RZ ;  /* 0x00010000053b7824 */ /* 0x020fe200078e00ff */
[----:B------:R-:W-:Y:S01]  /*1fd0*/  ISETP.GT.AND P2, PT, R3, 0x8, P2 ;  /* 0x000000080300780c */ /* 0x000fe20001744270 */
[----:B------:R-:W-:Y:S01]  /*1fe0*/  IMAD.WIDE.U32 R20, R73, R68, R14 ;  /* 0x0000004449147225 */ /* 0x000fe200078e000e */
[----:B0-----:R-:W-:-:S03]  /*1ff0*/  PRMT R24, R5, 0x7610, R24 ;  /* 0x0000761005187816 */ /* 0x001fc60000000018 */
[----:B------:R-:W-:Y:S01]  /*2000*/  FMUL R12, R59, R56 ;  /* 0x000000383b0c7220 */ /* 0x000fe20000400000 */
[----:B------:R-:W-:Y:S01]  /*2010*/  IMAD.IADD R65, R65, 0x1, R21 ;  /* 0x0000000141417824 */ /* 0x000fe200078e0215 */
[----:B------:R-:W-:Y:S02]  /*2020*/  IADD3 R60, P1, R60, R20, RZ ;  /* 0x000000143c3c7210 */ /* 0x000fe40007f3e0ff */
[----:B------:R-:W-:-:S03]  /*2030*/  FFMA R12, R25, R23, R12 ;  /* 0x00000017190c7223 */ /* 0x000fc6000000000c */
[----:B------:R-:W-:Y:S02]  /*2040*/  IMAD.X R13, R65, 0x1, R13, P1 ;  /* 0x00000001410d7824 */ /* 0x000fe400008e060d */
[----:B------:R-:W-:Y:S02]  /*2050*/  F2FP.BF16.F32.PACK_AB R12, RZ, R12 ;  /* 0x0000000cff0c723e */ /* 0x000fe400000010ff */
[----:B------:R-:W-:Y:S02]  /*2060*/  LEA R14, P1, R60, R70, 0x1 ;  /* 0x000000463c0e7211 */ /* 0x000fe400078208ff */
[----:B------:R-:W-:Y:S02]  /*2070*/  PRMT R21, R12, 0x7610, R21 ;  /* 0x000076100c157816 */ /* 0x000fe40000000015 */
[----:B------:R-:W-:-:S03]  /*2080*/  LEA.HI.X R15, R60, R71, R13, 0x1, P1 ;  /* 0x000000473c0f7211 */ /* 0x000fc600008f0c0d */
[----:B------:R0:W-:Y:S04]  /*2090*/  @P3 STG.E.U16 desc[UR36][R8.64+0x2], R21 ;  /* 0x0000021508003986 */ /* 0x0001e8000c101524 */
[----:B------:R-:W2:Y:S01]  /*20a0*/  @P2 LDG.E.LTC128B.U16 R24, desc[UR36][R14.64] ;  /* 0x000000240e182981 */ /* 0x000ea2000c1e1520 */
[----:B------:R-:W-:Y:S01]  /*20b0*/  IADD3 R20, P1, R10, R20, RZ ;  /* 0x000000140a147210 */ /* 0x000fe20007f3e0ff */
[----:B------:R-:W-:Y:S01]  /*20c0*/  BSSY B1, `(.L_x_33) ;  /* 0x0000011000017945 */ /* 0x000fe20003800000 */
[C---:B------:R-:W-:Y:S02]  /*20d0*/  SHF.L.U64.HI R13, R66.reuse, 0x4, R67 ;  /* 0x00000004420d7819 */ /* 0x040fe40000010243 */
[----:B------:R-:W-:Y:S01]  /*20e0*/  ISETP.GT.AND P0, PT, R3, 0x8, P0 ;  /* 0x000000080300780c */ /* 0x000fe20000704270 */
[----:B0-----:R-:W-:Y:S01]  /*20f0*/  IMAD.X R21, R11, 0x1, R65, P1 ;  /* 0x000000010b157824 */ /* 0x001fe200008e0641 */
[----:B------:R-:W-:Y:S01]  /*2100*/  LEA R12, P1, R66, R8, 0x4 ;  /* 0x00000008420c7211 */ /* 0x000fe200078220ff */
[----:B------:R-:W-:-:S04]  /*2110*/  IMAD.WIDE.U32 R20, R57, R64, R20 ;  /* 0x0000004039147225 */ /* 0x000fc800078e0014 */
[----:B------:R-:W-:Y:S01]  /*2120*/  IMAD.X R13, R13, 0x1, R9, P1 ;  /* 0x000000010d0d7824 */ /* 0x000fe200008e0609 */
[----:B------:R-:W-:Y:S01]  /*2130*/  LEA R10, P3, R20, R70, 0x1 ;  /* 0x00000046140a7211 */ /* 0x000fe200078608ff */
[----:B------:R-:W-:-:S05]  /*2140*/  IMAD.IADD R11, R63, 0x1, R21 ;  /* 0x000000013f0b7824 */ /* 0x000fca00078e0215 */
[----:B------:R-:W-:Y:S01]  /*2150*/  LEA.HI.X R11, R20, R71, R11, 0x1, P3 ;  /* 0x00000047140b7211 */ /* 0x000fe200018f0c0b */
[----:B--2---:R-:W-:-:S04]  /*2160*/  IMAD.U32 R5, R24, 0x10000, RZ ;  /* 0x0001000018057824 */ /* 0x004fc800078e00ff */
[----:B------:R-:W-:-:S04]  /*2170*/  FMUL R5, R5, R56 ;  /* 0x0000003805057220 */ /* 0x000fc80000400000 */
[----:B------:R-:W-:-:S05]  /*2180*/  FFMA R5, R26, R23, R5 ;  /* 0x000000171a057223 */ /* 0x000fca0000000005 */
[----:B------:R-:W-:-:S05]  /*2190*/  F2FP.BF16.F32.PACK_AB R5, RZ, R5 ;  /* 0x00000005ff05723e */ /* 0x000fca00000010ff */
[----:B------:R0:W-:Y:S01]  /*21a0*/  @P2 STG.E.U16 desc[UR36][R12.64], R5 ;  /* 0x000000050c002986 */ /* 0x0001e2000c101524 */
[----:B------:R-:W-:Y:S05]  /*21b0*/  @!P0 BRA `(.L_x_34) ;  /* 0x0000000000048947 */ /* 0x000fea0003800000 */
[----:B------:R2:W5:Y:S02]  /*21c0*/  LDG.E.LTC128B.U16 R24, desc[UR36][R10.64+0x2] ;  /* 0x000002240a187981 */ /* 0x000564000c1e1520 */
.L_x_34:
[----:B------:R-:W-:Y:S05]  /*21d0*/  BSYNC B1 ;  /* 0x0000000000017941 */ /* 0x000fea0003800000 */
.L_x_33:
[----:B0----5:R-:W-:Y:S01]  /*21e0*/  IMAD.U32 R5, R24, 0x10000, RZ ;  /* 0x0001000018057824 */ /* 0x021fe200078e00ff */
[----:B------:R-:W-:Y:S01]  /*21f0*/  ISETP.GT.AND P1, PT, R4, 0x8, PT ;  /* 0x000000080400780c */ /* 0x000fe20003f24270 */
[----:B------:R-:W-:Y:S02]  /*2200*/  BSSY B1, `(.L_x_35) ;  /* 0x0000008000017945 */ /* 0x000fe40003800000 */
[----:B------:R-:W-:Y:S01]  /*2210*/  FMUL R14, R5, R56 ;  /* 0x00000038050e7220 */ /* 0x000fe20000400000 */
[----:B------:R-:W-:-:S03]  /*2220*/  ISETP.GT.AND P2, PT, R3, RZ, P1 ;  /* 0x000000ff0300720c */ /* 0x000fc60000f44270 */
[----:B------:R-:W-:-:S05]  /*2230*/  FFMA R14, R27, R23, R14 ;  /* 0x000000171b0e7223 */ /* 0x000fca000000000e */
[----:B------:R-:W-:-:S05]  /*2240*/  F2FP.BF16.F32.PACK_AB R14, RZ, R14 ;  /* 0x0000000eff0e723e */ /* 0x000fca00000010ff */
[----:B------:R0:W-:Y:S01]  /*2250*/  @P0 STG.E.U16 desc[UR36][R12.64+0x2], R14 ;  /* 0x0000020e0c000986 */ /* 0x0001e2000c101524 */
[----:B------:R-:W-:Y:S05]  /*2260*/  @!P2 BRA `(.L_x_36) ;  /* 0x000000000004a947 */ /* 0x000fea0003800000 */
[----:B------:R3:W5:Y:S02]  /*2270*/  LDG.E.LTC128B.U16 R24, desc[UR36][R6.64+0x10] ;  /* 0x0000102406187981 */ /* 0x000764000c1e1520 */
.L_x_36:
[----:B------:R-:W-:Y:S05]  /*2280*/  BSYNC B1 ;  /* 0x0000000000017941 */ /* 0x000fea0003800000 */
.L_x_35:
[----:B-----5:R-:W-:Y:S01]  /*2290*/  IMAD.U32 R5, R24, 0x10000, RZ ;  /* 0x0001000018057824 */ /* 0x020fe200078e00ff */
        /* <DEDUP_REMOVED lines=9> */
.L_x_38:
[----:B------:R-:W-:Y:S05]  /*2330*/  BSYNC B1 ;  /* 0x0000000000017941 */ /* 0x000fea0003800000 */
.L_x_37:
[----:B----45:R-:W-:Y:S01]  /*2340*/  IMAD.U32 R5, R24, 0x10000, RZ ;  /* 0x0001000018057824 */ /* 0x030fe200078e00ff */
[----:B------:R-:W-:Y:S01]  /*2350*/  ISETP.GT.AND P1, PT, R3, 0x8, P1 ;  /* 0x000000080300780c */ /* 0x000fe20000f24270 */
[----:B------:R-:W-:Y:S02]  /*2360*/  BSSY B1, `(.L_x_39) ;  /* 0x0000007000017945 */ /* 0x000fe40003800000 */
[----:B0-----:R-:W-:-:S04]  /*2370*/  FMUL R14, R5, R56 ;  /* 0x00000038050e7220 */ /* 0x001fc80000400000 */
[----:B------:R-:W-:-:S05]  /*2380*/  FFMA R14, R29, R23, R14 ;  /* 0x000000171d0e7223 */ /* 0x000fca000000000e */
[----:B------:R-:W-:-:S05]  /*2390*/  F2FP.BF16.F32.PACK_AB R14, RZ, R14 ;  /* 0x0000000eff0e723e */ /* 0x000fca00000010ff */
[----:B------:R0:W-:Y:S01]  /*23a0*/  @P3 STG.E.U16 desc[UR36][R8.64+0x12], R14 ;  /* 0x0000120e08003986 */ /* 0x0001e2000c101524 */
[----:B------:R-:W-:Y:S05]  /*23b0*/  @!P1 BRA `(.L_x_40) ;  /* 0x0000000000049947 */ /* 0x000fea0003800000 */
[----:B------:R4:W5:Y:S02]  /*23c0*/  LDG.E.LTC128B.U16 R24, desc[UR36][R10.64+0x10] ;  /* 0x000010240a187981 */ /* 0x000964000c1e1520 */
.L_x_40:
[----:B------:R-:W-:Y:S05]  /*23d0*/  BSYNC B1 ;  /* 0x0000000000017941 */ /* 0x000fea0003800000 */
.L_x_39:
[----:B-----5:R-:W-:Y:S01]  /*23e0*/  IMAD.U32 R5, R24, 0x10000, RZ ;  /* 0x0001000018057824 */ /* 0x020fe200078e00ff */
[----:B------:R-:W-:Y:S01]  /*23f0*/  ISETP.GT.AND P0, PT, R3, 0x8, P0 ;  /* 0x000000080300780c */ /* 0x000fe20000704270 */
[----:B------:R-:W-:Y:S02]  /*2400*/  BSSY B1, `(.L_x_41) ;  /* 0x0000007000017945 */ /* 0x000fe40003800000 */
[----:B------:R-:W-:-:S04]  /*2410*/  FMUL R5, R5, R56 ;  /* 0x0000003805057220 */ /* 0x000fc80000400000 */
[----:B------:R-:W-:-:S05]  /*2420*/  FFMA R5, R30, R23, R5 ;  /* 0x000000171e057223 */ /* 0x000fca0000000005 */
[----:B------:R-:W-:-:S05]  /*2430*/  F2FP.BF16.F32.PACK_AB R5, RZ, R5 ;  /* 0x00000005ff05723e */ /* 0x000fca00000010ff */
[----:B------:R0:W-:Y:S01]  /*2440*/  @P1 STG.E.U16 desc[UR36][R12.64+0x10], R5 ;  /* 0x000010050c001986 */ /* 0x0001e2000c101524 */
[----:B------:R-:W-:Y:S05]  /*2450*/  @!P0 BRA `(.L_x_42) ;  /* 0x0000000000048947 */ /* 0x000fea0003800000 */
[----:B------:R0:W5:Y:S02]  /*2460*/  LDG.E.LTC128B.U16 R24, desc[UR36][R10.64+0x12] ;  /* 0x000012240a187981 */ /* 0x000164000c1e1520 */
.L_x_42:
[----:B------:R-:W-:Y:S05]  /*2470*/  BSYNC B1 ;  /* 0x0000000000017941 */ /* 0x000fea0003800000 */
.L_x_41:
        /* <DEDUP_REMOVED lines=10> */
.L_x_44:
[----:B------:R-:W-:Y:S05]  /*2520*/  BSYNC B1 ;  /* 0x0000000000017941 */ /* 0x000fea0003800000 */
.L_x_43:
        /* <DEDUP_REMOVED lines=10> */
.L_x_46:
[----:B------:R-:W-:Y:S05]  /*25d0*/  BSYNC B1 ;  /* 0x0000000000017941 */ /* 0x000fea0003800000 */
.L_x_45:
[----:B0----5:R-:W-:Y:S01]  /*25e0*/  IMAD.U32 R5, R24, 0x10000, RZ ;  /* 0x0001000018057824 */ /* 0x021fe200078e00ff */
        /* <DEDUP_REMOVED lines=8> */
.L_x_48:
[----:B------:R-:W-:Y:S05]  /*2670*/  BSYNC B1 ;  /* 0x0000000000017941 */ /* 0x000fea0003800000 */
.L_x_47:
        /* <DEDUP_REMOVED lines=9> */
.L_x_50:
[----:B------:R-:W-:Y:S05]  /*2710*/  BSYNC B1 ;  /* 0x0000000000017941 */ /* 0x000fea0003800000 */
.L_x_49:
        /* <DEDUP_REMOVED lines=10> */
.L_x_52:
[----:B------:R-:W-:Y:S05]  /*27c0*/  BSYNC B1 ;  /* 0x0000000000017941 */ /* 0x000fea0003800000 */
.L_x_51:
        /* <DEDUP_REMOVED lines=10> */
.L_x_54:
[----:B------:R-:W-:Y:S05]  /*2870*/  BSYNC B1 ;  /* 0x0000000000017941 */ /* 0x000fea0003800000 */
.L_x_53:
        /* <DEDUP_REMOVED lines=9> */
.L_x_56:
[----:B------:R-:W-:Y:S05]  /*2910*/  BSYNC B1 ;  /* 0x0000000000017941 */ /* 0x000fea0003800000 */
.L_x_55:
        /* <DEDUP_REMOVED lines=9> */
.L_x_58:
[----:B------:R-:W-:Y:S05]  /*29b0*/  BSYNC B1 ;  /* 0x0000000000017941 */ /* 0x000fea0003800000 */
.L_x_57:
        /* <DEDUP_REMOVED lines=10> */
.L_x_60:
[----:B------:R-:W-:Y:S05]  /*2a60*/  BSYNC B1 ;  /* 0x0000000000017941 */ /* 0x000fea0003800000 */
.L_x_59:
        /* <DEDUP_REMOVED lines=10> */
.L_x_62:
[----:B------:R-:W-:Y:S05]  /*2b10*/  BSYNC B1 ;  /* 0x0000000000017941 */ /* 0x000fea0003800000 */
.L_x_61:
        /* <DEDUP_REMOVED lines=9> */
.L_x_64:
[----:B------:R-:W-:Y:S05]  /*2bb0*/  BSYNC B1 ;  /* 0x0000000000017941 */ /* 0x000fea0003800000 */
.L_x_63:
        /* <DEDUP_REMOVED lines=9> */
.L_x_66:
[----:B------:R-:W-:Y:S05]  /*2c50*/  BSYNC B1 ;  /* 0x0000000000017941 */ /* 0x000fea0003800000 */
.L_x_65:
        /* <DEDUP_REMOVED lines=10> */
.L_x_68:
[----:B------:R-:W-:Y:S05]  /*2d00*/  BSYNC B1 ;  /* 0x0000000000017941 */ /* 0x000fea0003800000 */
.L_x_67:
        /* <DEDUP_REMOVED lines=10> */
.L_x_70:
[----:B------:R-:W-:Y:S05]  /*2db0*/  BSYNC B1 ;  /* 0x0000000000017941 */ /* 0x000fea0003800000 */
.L_x_69:
        /* <DEDUP_REMOVED lines=9> */
.L_x_72:
[----:B------:R-:W-:Y:S05]  /*2e50*/  BSYNC B1 ;  /* 0x0000000000017941 */ /* 0x000fea0003800000 */
.L_x_71:
        /* <DEDUP_REMOVED lines=9> */
.L_x_74:
[----:B------:R-:W-:Y:S05]  /*2ef0*/  BSYNC B1 ;  /* 0x0000000000017941 */ /* 0x000fea0003800000 */
.L_x_73:
        /* <DEDUP_REMOVED lines=10> */
.L_x_76:
[----:B------:R-:W-:Y:S05]  /*2fa0*/  BSYNC B1 ;  /* 0x0000000000017941 */ /* 0x000fea0003800000 */
.L_x_75:
        /* <DEDUP_REMOVED lines=10> */
.L_x_78:
[----:B------:R-:W-:Y:S05]  /*3050*/  BSYNC B1 ;  /* 0x0000000000017941 */ /* 0x000fea0003800000 */
.L_x_77:
        /* <DEDUP_REMOVED lines=9> */
.L_x_80:
[----:B------:R-:W-:Y:S05]  /*30f0*/  BSYNC B1 ;  /* 0x0000000000017941 */ /* 0x000fea0003800000 */
.L_x_79:
        /* <DEDUP_REMOVED lines=9> */
.L_x_82:
[----:B------:R-:W-:Y:S05]  /*3190*/  BSYNC B1 ;  /* 0x0000000000017941 */ /* 0x000fea0003800000 */
.L_x_81:
        /* <DEDUP_REMOVED lines=10> */
.L_x_84:
[----:B------:R-:W-:Y:S05]  /*3240*/  BSYNC B1 ;  /* 0x0000000000017941 */ /* 0x000fea0003800000 */
.L_x_83:
[----:B-----5:R-:W-:Y:S01]  /*3250*/  IMAD.U32 R5, R24, 0x10000, RZ ;  /* 0x0001000018057824 */ /* 0x020fe200078e00ff */
[----:B------:R-:W-:Y:S01]  /*3260*/  ISETP.GT.AND P0, PT, R4, 0x39, PT ;  /* 0x000000390400780c */ /* 0x000fe20003f04270 */
[----:B------:R-:W-:Y:S01]  /*3270*/  @P2 IMAD.MOV.U32 R4, RZ, RZ, R8 ;  /* 0x000000ffff042224 */ /* 0x000fe200078e0008 */
[----:B------:R-:W-:Y:S01]  /*3280*/  BSSY B1, `(.L_x_85) ;  /* 0x000000a000017945 */ /* 0x000fe20003800000 */
[----:B------:R-:W-:Y:S01]  /*3290*/  FMUL R5, R5, R56 ;  /* 0x0000003805057220 */ /* 0x000fe20000400000 */
[----:B------:R-:W-:-:S03]  /*32a0*/  ISETP.GT.AND P3, PT, R3, RZ, P0 ;  /* 0x000000ff0300720c */ /* 0x000fc60000764270 */
[----:B------:R-:W-:-:S05]  /*32b0*/  FFMA R5, R52, R23, R5 ;  /* 0x0000001734057223 */ /* 0x000fca0000000005 */
[----:B------:R-:W-:-:S04]  /*32c0*/  F2FP.BF16.F32.PACK_AB R5, RZ, R5 ;  /* 0x00000005ff05723e */ /* 0x000fc800000010ff */
[----:B0-----:R-:W-:Y:S01]  /*32d0*/  PRMT R14, R5, 0x7610, R14 ;  /* 0x00007610050e7816 */ /* 0x001fe2000000000e */
[----:B------:R-:W-:-:S05]  /*32e0*/  @P2 IMAD.MOV.U32 R5, RZ, RZ, R9 ;  /* 0x000000ffff052224 */ /* 0x000fca00078e0009 */
[----:B------:R0:W-:Y:S01]  /*32f0*/  @P2 STG.E.U16 desc[UR36][R4.64+0x70], R14 ;  /* 0x0000700e04002986 */ /* 0x0001e2000c101524 */
[----:B------:R-:W-:Y:S05]  /*3300*/  @!P3 BRA `(.L_x_86) ;  /* 0x000000000004b947 */ /* 0x000fea0003800000 */
[----:B------:R0:W5:Y:S02]  /*3310*/  LDG.E.LTC128B.U16 R24, desc[UR36][R6.64+0x72] ;  /* 0x0000722406187981 */ /* 0x000164000c1e1520 */
.L_x_86:
[----:B------:R-:W-:Y:S05]  /*3320*/  BSYNC B1 ;  /* 0x0000000000017941 */ /* 0x000fea0003800000 */
.L_x_85:
        /* <DEDUP_REMOVED lines=9> */
.L_x_88:
[----:B------:R-:W-:Y:S05]  /*33c0*/  BSYNC B1 ;  /* 0x0000000000017941 */ /* 0x000fea0003800000 */
.L_x_87:
[----:B-----5:R-:W-:Y:S01]  /*33d0*/  IMAD.U32 R5, R24, 0x10000, RZ ;  /* 0x0001000018057824 */ /* 0x020fe200078e00ff */
[----:B------:R-:W-:Y:S01]  /*33e0*/  ISETP.GT.AND P0, PT, R3, 0x8, P0 ;  /* 0x000000080300780c */ /* 0x000fe20000704270 */
[----:B0-----:R-:W-:Y:S01]  /*33f0*/  @P1 IMAD.MOV.U32 R4, RZ, RZ, R12 ;  /* 0x000000ffff041224 */ /* 0x001fe200078e000c */
[----:B------:R-:W-:Y:S01]  /*3400*/  BSSY B1, `(.L_x_89) ;  /* 0x0000009000017945 */ /* 0x000fe20003800000 */
[----:B------:R-:W-:-:S04]  /*3410*/  FMUL R5, R5, R56 ;  /* 0x0000003805057220 */ /* 0x000fc80000400000 */
[----:B------:R-:W-:-:S05]  /*3420*/  FFMA R5, R54, R23, R5 ;  /* 0x0000001736057223 */ /* 0x000fca0000000005 */
[----:B------:R-:W-:-:S04]  /*3430*/  F2FP.BF16.F32.PACK_AB R5, RZ, R5 ;  /* 0x00000005ff05723e */ /* 0x000fc800000010ff */
[----:B-1-3--:R-:W-:Y:S01]  /*3440*/  PRMT R6, R5, 0x7610, R6 ;  /* 0x0000761005067816 */ /* 0x00afe20000000006 */
[----:B------:R-:W-:-:S05]  /*3450*/  @P1 IMAD.MOV.U32 R5, RZ, RZ, R13 ;  /* 0x000000ffff051224 */ /* 0x000fca00078e000d */
[----:B------:R0:W-:Y:S01]  /*3460*/  @P1 STG.E.U16 desc[UR36][R4.64+0x70], R6 ;  /* 0x0000700604001986 */ /* 0x0001e2000c101524 */
[----:B------:R-:W-:Y:S05]  /*3470*/  @!P0 BRA `(.L_x_90) ;  /* 0x0000000000048947 */ /* 0x000fea0003800000 */
[----:B------:R1:W5:Y:S02]  /*3480*/  LDG.E.LTC128B.U16 R24, desc[UR36][R10.64+0x72] ;  /* 0x000072240a187981 */ /* 0x000364000c1e1520 */
.L_x_90:
[----:B------:R-:W-:Y:S05]  /*3490*/  BSYNC B1 ;  /* 0x0000000000017941 */ /* 0x000fea0003800000 */
.L_x_89:
[----:B------:R-:W-:Y:S05]  /*34a0*/  @!P0 BRA `(.L_x_91) ;  /* 0x0000000800a88947 */ /* 0x000fea0003800000 */
[----:B-----5:R-:W-:-:S04]  /*34b0*/  IMAD.U32 R3, R24, 0x10000, RZ ;  /* 0x0001000018037824 */ /* 0x020fc800078e00ff */
[----:B0-----:R-:W-:-:S04]  /*34c0*/  FMUL R4, R3, R56 ;  /* 0x0000003803047220 */ /* 0x001fc80000400000 */
[----:B------:R-:W-:-:S05]  /*34d0*/  FFMA R4, R55, R23, R4 ;  /* 0x0000001737047223 */ /* 0x000fca0000000004 */
[----:B------:R-:W-:-:S05]  /*34e0*/  F2FP.BF16.F32.PACK_AB R4, RZ, R4 ;  /* 0x00000004ff04723e */ /* 0x000fca00000010ff */
[----:B------:R3:W-:Y:S01]  /*34f0*/  STG.E.U16 desc[UR36][R12.64+0x72], R4 ;  /* 0x000072040c007986 */ /* 0x0007e2000c101524 */
[----:B------:R-:W-:Y:S05]  /*3500*/  BRA `(.L_x_91) ;  /* 0x0000000800907947 */ /* 0x000fea0003800000 */
.L_x_30:
[----:B------:R-:W-:Y:S01]  /*3510*/  ISETP.GT.AND P0, PT, R4, 0x1, PT ;  /* 0x000000010400780c */ /* 0x000fe20003f04270 */
[----:B------:R-:W-:Y:S01]  /*3520*/  ULDC.64 UR4, c[0x0][0x5c0] ;  /* 0x0001700000047ab9 */ /* 0x000fe20000000a00 */
[-C--:B------:R-:W-:Y:S01]  /*3530*/  FMUL R24, R24, R23.reuse ;  /* 0x0000001718187220 */ /* 0x080fe20000400000 */
[-C--:B------:R-:W-:Y:S01]  /*3540*/  FMUL R25, R25, R23.reuse ;  /* 0x0000001719197220 */ /* 0x080fe20000400000 */
[----:B------:R-:W-:Y:S01]  /*3550*/  ISETP.GT.AND P3, PT, R3, RZ, P0 ;  /* 0x000000ff0300720c */ /* 0x000fe20000764270 */
[-C--:B------:R-:W-:Y:S01]  /*3560*/  FMUL R26, R26, R23.reuse ;  /* 0x000000171a1a7220 */ /* 0x080fe20000400000 */
[----:B------:R-:W-:Y:S01]  /*3570*/  LEA R6, P4, R58, UR4, 0x1 ;  /* 0x000000043a067c11 */ /* 0x000fe2000f8808ff */
[-C--:B------:R-:W-:Y:S01]  /*3580*/  FMUL R27, R27, R23.reuse ;  /* 0x000000171b1b7220 */ /* 0x080fe20000400000 */
[----:B------:R-:W-:Y:S01]  /*3590*/  F2FP.BF16.F32.PACK_AB R24, RZ, R24 ;  /* 0x00000018ff18723e */ /* 0x000fe200000010ff */
[-C--:B------:R-:W-:Y:S01]  /*35a0*/  FMUL R28, R28, R23.reuse ;  /* 0x000000171c1c7220 */ /* 0x080fe20000400000 */
[----:B------:R-:W-:Y:S01]  /*35b0*/  LEA.HI.X R7, R58, UR5, R75, 0x1, P4 ;  /* 0x000000053a077c11 */ /* 0x000fe2000a0f0c4b */
[----:B------:R-:W-:Y:S01]  /*35c0*/  FMUL R29, R29, R23 ;  /* 0x000000171d1d7220 */ /* 0x000fe20000400000 */
[----:B------:R-:W-:Y:S01]  /*35d0*/  F2FP.BF16.F32.PACK_AB R25, RZ, R25 ;  /* 0x00000019ff19723e */ /* 0x000fe200000010ff */
[-C--:B------:R-:W-:Y:S01]  /*35e0*/  FMUL R30, R30, R23.reuse ;  /* 0x000000171e1e7220 */ /* 0x080fe20000400000 */
[----:B------:R-:W-:Y:S01]  /*35f0*/  SHF.L.U64.HI R67, R66, 0x4, R67 ;  /* 0x0000000442437819 */ /* 0x000fe20000010243 */
[----:B------:R-:W-:Y:S01]  /*3600*/  @P1 STG.E.U16 desc[UR36][R6.64], R24 ;  /* 0x0000001806001986 */ /* 0x000fe2000c101524 */
[----:B------:R-:W-:Y:S01]  /*3610*/  ISETP.GT.AND P1, PT, R4, 0x8, PT ;  /* 0x000000080400780c */ /* 0x000fe20003f24270 */
[-C--:B------:R-:W-:Y:S01]  /*3620*/  FMUL R31, R31, R23.reuse ;  /* 0x000000171f1f7220 */ /* 0x080fe20000400000 */
[C---:B------:R-:W-:Y:S01]  /*3630*/  ISETP.GT.AND P4, PT, R3.reuse, 0x8, P0 ;  /* 0x000000080300780c */ /* 0x040fe20000784270 */
[----:B------:R-:W-:Y:S01]  /*3640*/  @P3 STG.E.U16 desc[UR36][R6.64+0x2], R25 ;  /* 0x0000021906003986 */ /* 0x000fe2000c101524 */
[----:B------:R-:W-:Y:S01]  /*3650*/  LEA R8, P3, R66, R6, 0x4 ;  /* 0x0000000642087211 */ /* 0x000fe200078620ff */
[-C--:B------:R-:W-:Y:S01]  /*3660*/  FMUL R32, R32, R23.reuse ;  /* 0x0000001720207220 */ /* 0x080fe20000400000 */
[----:B------:R-:W-:Y:S01]  /*3670*/  ISETP.GT.AND P2, PT, R3, 0x8, P2 ;  /* 0x000000080300780c */ /* 0x000fe20001744270 */
[-C--:B------:R-:W-:Y:S01]  /*3680*/  FMUL R33, R33, R23.reuse ;  /* 0x0000001721217220 */ /* 0x080fe20000400000 */
[----:B------:R-:W-:Y:S01]  /*3690*/  ISETP.GT.AND P0, PT, R4, 0x9, PT ;  /* 0x000000090400780c */ /* 0x000fe20003f04270 */
[----:B------:R-:W-:Y:S01]  /*36a0*/  IMAD.X R9, R67, 0x1, R7, P3 ;  /* 0x0000000143097824 */ /* 0x000fe200018e0607 */
[C---:B------:R-:W-:Y:S01]  /*36b0*/  ISETP.GT.AND P5, PT, R3.reuse, RZ, P1 ;  /* 0x000000ff0300720c */ /* 0x040fe20000fa4270 */
[-C--:B------:R-:W-:Y:S01]  /*36c0*/  FMUL R34, R34, R23.reuse ;  /* 0x0000001722227220 */ /* 0x080fe20000400000 */
[----:B------:R-:W-:Y:S01]  /*36d0*/  ISETP.GT.AND P3, PT, R3, RZ, P0 ;  /* 0x000000ff0300720c */ /* 0x000fe20000764270 */
[-C--:B------:R-:W-:Y:S01]  /*36e0*/  FMUL R35, R35, R23.reuse ;  /* 0x0000001723237220 */ /* 0x080fe20000400000 */
[----:B------:R-:W-:Y:S01]  /*36f0*/  F2FP.BF16.F32.PACK_AB R26, RZ, R26 ;  /* 0x0000001aff1a723e */ /* 0x000fe200000010ff */
[----:B------:R-:W-:Y:S01]  /*3700*/  FMUL R36, R36, R23 ;  /* 0x0000001724247220 */ /* 0x000fe20000400000 */
[----:B------:R-:W-:Y:S01]  /*3710*/  F2FP.BF16.F32.PACK_AB R27, RZ, R27 ;  /* 0x0000001bff1b723e */ /* 0x000fe200000010ff */
[----:B------:R-:W-:Y:S01]  /*3720*/  FMUL R37, R37, R23 ;  /* 0x0000001725257220 */ /* 0x000fe20000400000 */
[----:B------:R-:W-:Y:S01]  /*3730*/  F2FP.BF16.F32.PACK_AB R28, RZ, R28 ;  /* 0x0000001cff1c723e */ /* 0x000fe200000010ff */
[----:B------:R-:W-:Y:S01]  /*3740*/  @P2 STG.E.U16 desc[UR36][R8.64], R26 ;  /* 0x0000001a08002986 */ /* 0x000fe2000c101524 */
[----:B------:R-:W-:Y:S01]  /*3750*/  F2FP.BF16.F32.PACK_AB R29, RZ, R29 ;  /* 0x0000001dff1d723e */ /* 0x000fe200000010ff */
[-C--:B------:R-:W-:Y:S01]  /*3760*/  FMUL R38, R38, R23.reuse ;  /* 0x0000001726267220 */ /* 0x080fe20000400000 */
[----:B------:R-:W-:Y:S01]  /*3770*/  ISETP.GT.AND P2, PT, R3, 0x8, P1 ;  /* 0x000000080300780c */ /* 0x000fe20000f44270 */
[----:B------:R-:W-:Y:S01]  /*3780*/  @P4 STG.E.U16 desc[UR36][R8.64+0x2], R27 ;  /* 0x0000021b08004986 */ /* 0x000fe2000c101524 */
[----:B------:R-:W-:Y:S01]  /*3790*/  ISETP.GT.AND P1, PT, R4, 0x10, PT ;  /* 0x000000100400780c */ /* 0x000fe20003f24270 */
[-C--:B------:R-:W-:Y:S01]  /*37a0*/  FMUL R39, R39, R23.reuse ;  /* 0x0000001727277220 */ /* 0x080fe20000400000 */
[----:B------:R-:W-:Y:S01]  /*37b0*/  F2FP.BF16.F32.PACK_AB R30, RZ, R30 ;  /* 0x0000001eff1e723e */ /* 0x000fe200000010ff */
[----:B------:R-:W-:Y:S01]  /*37c0*/  @P5 STG.E.U16 desc[UR36][R6.64+0x10], R28 ;  /* 0x0000101c06005986 */ /* 0x000fe2000c101524 */
[C---:B------:R-:W-:Y:S01]  /*37d0*/  ISETP.GT.AND P4, PT, R3.reuse, RZ, P1 ;  /* 0x000000ff0300720c */ /* 0x040fe20000f84270 */
[----:B------:R-:W-:Y:S01]  /*37e0*/  FMUL R40, R40, R23 ;  /* 0x0000001728287220 */ /* 0x000fe20000400000 */
[----:B------:R-:W-:Y:S01]  /*37f0*/  F2FP.BF16.F32.PACK_AB R31, RZ, R31 ;  /* 0x0000001fff1f723e */ /* 0x000fe200000010ff */
[----:B------:R-:W-:Y:S01]  /*3800*/  @P3 STG.E.U16 desc[UR36][R6.64+0x12], R29 ;  /* 0x0000121d06003986 */ /* 0x000fe2000c101524 */
[----:B------:R-:W-:Y:S01]  /*3810*/  ISETP.GT.AND P3, PT, R3, 0x8, P0 ;  /* 0x000000080300780c */ /* 0x000fe20000764270 */
[-C--:B------:R-:W-:Y:S01]  /*3820*/  FMUL R41, R41, R23.reuse ;  /* 0x0000001729297220 */ /* 0x080fe20000400000 */
[----:B------:R-:W-:Y:S01]  /*3830*/  ISETP.GT.AND P0, PT, R4, 0x11, PT ;  /* 0x000000110400780c */ /* 0x000fe20003f04270 */
[----:B------:R-:W-:Y:S01]  /*3840*/  @P2 STG.E.U16 desc[UR36][R8.64+0x10], R30 ;  /* 0x0000101e08002986 */ /* 0x000fe2000c101524 */
[----:B------:R-:W-:Y:S01]  /*3850*/  F2FP.BF16.F32.PACK_AB R32, RZ, R32 ;  /* 0x00000020ff20723e */ /* 0x000fe200000010ff */
[-C--:B------:R-:W-:Y:S01]  /*3860*/  FMUL R42, R42, R23.reuse ;  /* 0x000000172a2a7220 */ /* 0x080fe20000400000 */
[----:B------:R-:W-:Y:S01]  /*3870*/  ISETP.GT.AND P5, PT, R3, RZ, P0 ;  /* 0x000000ff0300720c */ /* 0x000fe200007a4270 */
[-C--:B------:R-:W-:Y:S01]  /*3880*/  FMUL R43, R43, R23.reuse ;  /* 0x000000172b2b7220 */ /* 0x080fe20000400000 */
[----:B------:R-:W-:Y:S01]  /*3890*/  ISETP.GT.AND P2, PT, R3, 0x8, P1 ;  /* 0x000000080300780c */ /* 0x000fe20000f44270 */
[-C--:B------:R-:W-:Y:S01]  /*38a0*/  FMUL R44, R44, R23.reuse ;  /* 0x000000172c2c7220 */ /* 0x080fe20000400000 */
[----:B------:R-:W-:Y:S01]  /*38b0*/  ISETP.GT.AND P1, PT, R4, 0x18, PT ;  /* 0x000000180400780c */ /* 0x000fe20003f24270 */
[----:B------:R-:W-:Y:S01]  /*38c0*/  FMUL R45, R45, R23 ;  /* 0x000000172d2d7220 */ /* 0x000fe20000400000 */
[----:B------:R-:W-:Y:S01]  /*38d0*/  F2FP.BF16.F32.PACK_AB R33, RZ, R33 ;  /* 0x00000021ff21723e */ /* 0x000fe200000010ff */
[----:B------:R-:W-:Y:S01]  /*38e0*/  @P3 STG.E.U16 desc[UR36][R8.64+0x12], R31 ;  /* 0x0000121f08003986 */ /* 0x000fe2000c101524 */
[C---:B------:R-:W-:Y:S01]  /*38f0*/  ISETP.GT.AND P3, PT, R3.reuse, 0x8, P0 ;  /* 0x000000080300780c */ /* 0x040fe20000764270 */
[-C--:B------:R-:W-:Y:S01]  /*3900*/  FMUL R46, R46, R23.reuse ;  /* 0x000000172e2e7220 */ /* 0x080fe20000400000 */
[----:B------:R-:W-:Y:S01]  /*3910*/  ISETP.GT.AND P0, PT, R4, 0x19, PT ;  /* 0x000000190400780c */ /* 0x000fe20003f04270 */
[----:B------:R-:W-:Y:S01]  /*3920*/  @P4 STG.E.U16 desc[UR36][R6.64+0x20], R32 ;  /* 0x0000202006004986 */ /* 0x000fe2000c101524 */
[----:B------:R-:W-:Y:S01]  /*3930*/  ISETP.GT.AND P4, PT, R3, RZ, P1 ;  /* 0x000000ff0300720c */ /* 0x000fe20000f84270 */
[-C--:B------:R-:W-:Y:S01]  /*3940*/  FMUL R47, R47, R23.reuse ;  /* 0x000000172f2f7220 */ /* 0x080fe20000400000 */
[----:B------:R-:W-:Y:S01]  /*3950*/  F2FP.BF16.F32.PACK_AB R34, RZ, R34 ;  /* 0x00000022ff22723e */ /* 0x000fe200000010ff */
[----:B------:R-:W-:Y:S01]  /*3960*/  @P5 STG.E.U16 desc[UR36][R6.64+0x22], R33 ;  /* 0x0000222106005986 */ /* 0x000fe2000c101524 */
[----:B------:R-:W-:Y:S01]  /*3970*/  ISETP.GT.AND P5, PT, R3, RZ, P0 ;  /* 0x000000ff0300720c */ /* 0x000fe200007a4270 */
[----:B------:R-:W-:Y:S01]  /*3980*/  FMUL R48, R48, R23 ;  /* 0x0000001730307220 */ /* 0x000fe20000400000 */
[----:B------:R-:W-:Y:S01]  /*3990*/  F2FP.BF16.F32.PACK_AB R35, RZ, R35 ;  /* 0x00000023ff23723e */ /* 0x000fe200000010ff */
[----:B------:R-:W-:Y:S01]  /*39a0*/  @P2 STG.E.U16 desc[UR36][R8.64+0x20], R34 ;  /* 0x0000202208002986 */ /* 0x000fe2000c101524 */
[----:B------:R-:W-:Y:S01]  /*39b0*/  F2FP.BF16.F32.PACK_AB R36, RZ, R36 ;  /* 0x00000024ff24723e */ /* 0x000fe200000010ff */
[-C--:B------:R-:W-:Y:S01]  /*39c0*/  FMUL R49, R49, R23.reuse ;  /* 0x0000001731317220 */ /* 0x080fe20000400000 */
[C---:B------:R-:W-:Y:S01]  /*39d0*/  ISETP.GT.AND P2, PT, R3.reuse, 0x8, P1 ;  /* 0x000000080300780c */ /* 0x040fe20000f44270 */
[----:B------:R-:W-:Y:S01]  /*39e0*/  @P3 STG.E.U16 desc[UR36][R8.64+0x22], R35 ;  /* 0x0000222308003986 */ /* 0x000fe2000c101524 */
[----:B------:R-:W-:Y:S01]  /*39f0*/  ISETP.GT.AND P1, PT, R4, 0x20, PT ;  /* 0x000000200400780c */ /* 0x000fe20003f24270 */
[----:B------:R-:W-:Y:S01]  /*3a00*/  FMUL R50, R50, R23 ;  /* 0x0000001732327220 */ /* 0x000fe20000400000 */
[----:B------:R-:W-:Y:S01]  /*3a10*/  F2FP.BF16.F32.PACK_AB R37, RZ, R37 ;  /* 0x00000025ff25723e */ /* 0x000fe200000010ff */
[----:B------:R-:W-:Y:S01]  /*3a20*/  @P4 STG.E.U16 desc[UR36][R6.64+0x30], R36 ;  /* 0x0000302406004986 */ /* 0x000fe2000c101524 */
[----:B------:R-:W-:Y:S01]  /*3a30*/  ISETP.GT.AND P3, PT, R3, 0x8, P0 ;  /* 0x000000080300780c */ /* 0x000fe20000764270 */
[-C--:B------:R-:W-:Y:S01]  /*3a40*/  FMUL R51, R51, R23.reuse ;  /* 0x0000001733337220 */ /* 0x080fe20000400000 */
[----:B------:R-:W-:Y:S01]  /*3a50*/  ISETP.GT.AND P0, PT, R4, 0x21, PT ;  /* 0x000000210400780c */ /* 0x000fe20003f04270 */
[----:B------:R-:W-:Y:S01]  /*3a60*/  @P5 STG.E.U16 desc[UR36][R6.64+0x32], R37 ;  /* 0x0000322506005986 */ /* 0x000fe2000c101524 */
        /* <DEDUP_REMOVED lines=10> */
[----:B------:R-:W-:-:S02]  /*3b10*/  F2FP.BF16.F32.PACK_AB R41, RZ, R41 ;  /* 0x00000029ff29723e */ /* 0x000fc400000010ff */
[C---:B------:R-:W-:Y:S01]  /*3b20*/  ISETP.GT.AND P1, PT, R3.reuse, 0x8, P1 ;  /* 0x000000080300780c */ /* 0x040fe20000f24270 */
[----:B------:R-:W-:Y:S01]  /*3b30*/  @P3 STG.E.U16 desc[UR36][R8.64+0x32], R39 ;  /* 0x0000322708003986 */ /* 0x000fe2000c101524 */
[C---:B------:R-:W-:Y:S02]  /*3b40*/  ISETP.GT.AND P2, PT, R3.reuse, 0x8, P0 ;  /* 0x000000080300780c */ /* 0x040fe40000744270 */
[C---:B------:R-:W-:Y:S01]  /*3b50*/  ISETP.GT.AND P0, PT, R4.reuse, 0x29, PT ;  /* 0x000000290400780c */ /* 0x040fe20003f04270 */
[----:B------:R-:W-:Y:S01]  /*3b60*/  @P4 STG.E.U16 desc[UR36][R6.64+0x40], R40 ;  /* 0x0000402806004986 */ /* 0x000fe2000c101524 */
[----:B------:R-:W-:Y:S02]  /*3b70*/  ISETP.GT.AND P4, PT, R4, 0x28, PT ;  /* 0x000000280400780c */ /* 0x000fe40003f84270 */
[----:B------:R-:W-:Y:S01]  /*3b80*/  F2FP.BF16.F32.PACK_AB R42, RZ, R42 ;  /* 0x0000002aff2a723e */ /* 0x000fe200000010ff */
[----:B------:R-:W-:Y:S01]  /*3b90*/  @P5 STG.E.U16 desc[UR36][R6.64+0x42], R41 ;  /* 0x0000422906005986 */ /* 0x000fe2000c101524 */
[----:B------:R-:W-:-:S02]  /*3ba0*/  ISETP.GT.AND P5, PT, R3, RZ, P4 ;  /* 0x000000ff0300720c */ /* 0x000fc400027a4270 */
[C---:B------:R-:W-:Y:S01]  /*3bb0*/  ISETP.GT.AND P3, PT, R3.reuse, RZ, P0 ;  /* 0x000000ff0300720c */ /* 0x040fe20000764270 */
[----:B------:R-:W-:Y:S01]  /*3bc0*/  @P1 STG.E.U16 desc[UR36][R8.64+0x40], R42 ;  /* 0x0000402a08001986 */ /* 0x000fe2000c101524 */
[----:B------:R-:W-:Y:S02]  /*3bd0*/  F2FP.BF16.F32.PACK_AB R43, RZ, R43 ;  /* 0x0000002bff2b723e */ /* 0x000fe400000010ff */
[----:B------:R-:W-:Y:S02]  /*3be0*/  F2FP.BF16.F32.PACK_AB R44, RZ, R44 ;  /* 0x0000002cff2c723e */ /* 0x000fe400000010ff */
[C---:B------:R-:W-:Y:S01]  /*3bf0*/  ISETP.GT.AND P4, PT, R3.reuse, 0x8, P4 ;  /* 0x000000080300780c */ /* 0x040fe20002784270 */
[----:B------:R-:W-:Y:S01]  /*3c00*/  @P2 STG.E.U16 desc[UR36][R8.64+0x42], R43 ;  /* 0x0000422b08002986 */ /* 0x000fe2000c101524 */
[----:B------:R-:W-:Y:S02]  /*3c10*/  F2FP.BF16.F32.PACK_AB R45, RZ, R45 ;  /* 0x0000002dff2d723e */ /* 0x000fe400000010ff */
[----:B------:R-:W-:Y:S01]  /*3c20*/  ISETP.GT.AND P2, PT, R4, 0x31, PT ;  /* 0x000000310400780c */ /* 0x000fe20003f44270 */
[----:B------:R-:W-:Y:S01]  /*3c30*/  @P5 STG.E.U16 desc[UR36][R6.64+0x50], R44 ;  /* 0x0000502c06005986 */ /* 0x000fe2000c101524 */
[----:B------:R-:W-:-:S02]  /*3c40*/  ISETP.GT.AND P5, PT, R3, 0x8, P0 ;  /* 0x000000080300780c */ /* 0x000fc400007a4270 */
[C---:B------:R-:W-:Y:S01]  /*3c50*/  ISETP.GT.AND P1, PT, R4.reuse, 0x38, PT ;  /* 0x000000380400780c */ /* 0x040fe20003f24270 */
[----:B------:R-:W-:Y:S01]  /*3c60*/  @P3 STG.E.U16 desc[UR36][R6.64+0x52], R45 ;  /* 0x0000522d06003986 */ /* 0x000fe2000c101524 */
[C---:B------:R-:W-:Y:S02]  /*3c70*/  ISETP.GT.AND P3, PT, R4.reuse, 0x30, PT ;  /* 0x000000300400780c */ /* 0x040fe40003f64270 */
[----:B------:R-:W-:Y:S01]  /*3c80*/  ISETP.GT.AND P0, PT, R4, 0x39, PT ;  /* 0x000000390400780c */ /* 0x000fe20003f04270 */
[----:B------:R-:W-:Y:S01]  /*3c90*/  @P4 IMAD.MOV.U32 R4, RZ, RZ, R8 ;  /* 0x000000ffff044224 */ /* 0x000fe200078e0008 */
[----:B------:R-:W-:Y:S01]  /*3ca0*/  F2FP.BF16.F32.PACK_AB R46, RZ, R46 ;  /* 0x0000002eff2e723e */ /* 0x000fe200000010ff */
[----:B------:R-:W-:Y:S01]  /*3cb0*/  @P4 IMAD.MOV.U32 R5, RZ, RZ, R9 ;  /* 0x000000ffff054224 */ /* 0x000fe200078e0009 */
[----:B------:R-:W-:Y:S02]  /*3cc0*/  F2FP.BF16.F32.PACK_AB R47, RZ, R47 ;  /* 0x0000002fff2f723e */ /* 0x000fe400000010ff */
[----:B------:R-:W-:-:S02]  /*3cd0*/  F2FP.BF16.F32.PACK_AB R48, RZ, R48 ;  /* 0x00000030ff30723e */ /* 0x000fc400000010ff */
[----:B------:R0:W-:Y:S01]  /*3ce0*/  @P4 STG.E.U16 desc[UR36][R4.64+0x50], R46 ;  /* 0x0000502e04004986 */ /* 0x0001e2000c101524 */
[C---:B------:R-:W-:Y:S02]  /*3cf0*/  ISETP.GT.AND P4, PT, R3.reuse, RZ, P2 ;  /* 0x000000ff0300720c */ /* 0x040fe40001784270 */
[----:B------:R-:W-:Y:S02]  /*3d00*/  F2FP.BF16.F32.PACK_AB R49, RZ, R49 ;  /* 0x00000031ff31723e */ /* 0x000fe400000010ff */
[----:B------:R-:W-:Y:S02]  /*3d10*/  ISETP.GT.AND P2, PT, R3, 0x8, P2 ;  /* 0x000000080300780c */ /* 0x000fe40001744270 */
[----:B------:R-:W-:Y:S02]  /*3d20*/  F2FP.BF16.F32.PACK_AB R50, RZ, R50 ;  /* 0x00000032ff32723e */ /* 0x000fe400000010ff */
[----:B------:R-:W-:Y:S02]  /*3d30*/  F2FP.BF16.F32.PACK_AB R51, RZ, R51 ;  /* 0x00000033ff33723e */ /* 0x000fe400000010ff */
[----:B------:R-:W-:Y:S01]  /*3d40*/  F2FP.BF16.F32.PACK_AB R52, RZ, R52 ;  /* 0x00000034ff34723e */ /* 0x000fe200000010ff */
[----:B0-----:R-:W-:Y:S01]  /*3d50*/  @P5 IMAD.MOV.U32 R4, RZ, RZ, R8 ;  /* 0x000000ffff045224 */ /* 0x001fe200078e0008 */
[----:B------:R-:W-:Y:S01]  /*3d60*/  F2FP.BF16.F32.PACK_AB R53, RZ, R53 ;  /* 0x00000035ff35723e */ /* 0x000fe200000010ff */
[----:B------:R-:W-:Y:S01]  /*3d70*/  @P5 IMAD.MOV.U32 R5, RZ, RZ, R9 ;  /* 0x000000ffff055224 */ /* 0x000fe200078e0009 */
[----:B------:R-:W-:-:S02]  /*3d80*/  F2FP.BF16.F32.PACK_AB R54, RZ, R54 ;  /* 0x00000036ff36723e */ /* 0x000fc400000010ff */
[----:B------:R-:W-:Y:S02]  /*3d90*/  F2FP.BF16.F32.PACK_AB R55, RZ, R55 ;  /* 0x00000037ff37723e */ /* 0x000fe400000010ff */
[----:B------:R0:W-:Y:S01]  /*3da0*/  @P5 STG.E.U16 desc[UR36][R4.64+0x52], R47 ;  /* 0x0000522f04005986 */ /* 0x0001e2000c101524 */
[C---:B------:R-:W-:Y:S02]  /*3db0*/  ISETP.GT.AND P5, PT, R3.reuse, RZ, P3 ;  /* 0x000000ff0300720c */ /* 0x040fe40001fa4270 */
[----:B------:R-:W-:-:S11]  /*3dc0*/  ISETP.GT.AND P3, PT, R3, 0x8, P3 ;  /* 0x000000080300780c */ /* 0x000fd60001f64270 */
[----:B0-----:R-:W-:Y:S02]  /*3dd0*/  @P5 IMAD.MOV.U32 R4, RZ, RZ, R6 ;  /* 0x000000ffff045224 */ /* 0x001fe400078e0006 */
[----:B------:R-:W-:-:S05]  /*3de0*/  @P5 IMAD.MOV.U32 R5, RZ, RZ, R7 ;  /* 0x000000ffff055224 */ /* 0x000fca00078e0007 */
[----:B------:R0:W-:Y:S01]  /*3df0*/  @P5 STG.E.U16 desc[UR36][R4.64+0x60], R48 ;  /* 0x0000603004005986 */ /* 0x0001e2000c101524 */
[C---:B------:R-:W-:Y:S02]  /*3e00*/  ISETP.GT.AND P5, PT, R3.reuse, RZ, P0 ;  /* 0x000000ff0300720c */ /* 0x040fe400007a4270 */
[----:B------:R-:W-:Y:S01]  /*3e10*/  ISETP.GT.AND P0, PT, R3, 0x8, P0 ;  /* 0x000000080300780c */ /* 0x000fe20000704270 */
[----:B0-----:R-:W-:Y:S02]  /*3e20*/  @P4 IMAD.MOV.U32 R4, RZ, RZ, R6 ;  /* 0x000000ffff044224 */ /* 0x001fe400078e0006 */
[----:B------:R-:W-:-:S05]  /*3e30*/  @P4 IMAD.MOV.U32 R5, RZ, RZ, R7 ;  /* 0x000000ffff054224 */ /* 0x000fca00078e0007 */
[----:B------:R0:W-:Y:S01]  /*3e40*/  @P4 STG.E.U16 desc[UR36][R4.64+0x62], R49 ;  /* 0x0000623104004986 */ /* 0x0001e2000c101524 */
[C---:B------:R-:W-:Y:S02]  /*3e50*/  ISETP.GT.AND P4, PT, R3.reuse, RZ, P1 ;  /* 0x000000ff0300720c */ /* 0x040fe40000f84270 */
[----:B------:R-:W-:Y:S01]  /*3e60*/  ISETP.GT.AND P1, PT, R3, 0x8, P1 ;  /* 0x000000080300780c */ /* 0x000fe20000f24270 */
[----:B0-----:R-:W-:Y:S02]  /*3e70*/  @P3 IMAD.MOV.U32 R4, RZ, RZ, R8 ;  /* 0x000000ffff043224 */ /* 0x001fe400078e0008 */
[----:B------:R-:W-:-:S05]  /*3e80*/  @P3 IMAD.MOV.U32 R5, RZ, RZ, R9 ;  /* 0x000000ffff053224 */ /* 0x000fca00078e0009 */
[----:B------:R0:W-:Y:S02]  /*3e90*/  @P3 STG.E.U16 desc[UR36][R4.64+0x60], R50 ;  /* 0x0000603204003986 */ /* 0x0001e4000c101524 */
[----:B0-----:R-:W-:Y:S02]  /*3ea0*/  @P2 IMAD.MOV.U32 R4, RZ, RZ, R8 ;  /* 0x000000ffff042224 */ /* 0x001fe400078e0008 */
[----:B------:R-:W-:-:S05]  /*3eb0*/  @P2 IMAD.MOV.U32 R5, RZ, RZ, R9 ;  /* 0x000000ffff052224 */ /* 0x000fca00078e0009 */
[----:B------:R0:W-:Y:S02]  /*3ec0*/  @P2 STG.E.U16 desc[UR36][R4.64+0x62], R51 ;  /* 0x0000623304002986 */ /* 0x0001e4000c101524 */
[----:B0-----:R-:W-:Y:S02]  /*3ed0*/  @P4 IMAD.MOV.U32 R4, RZ, RZ, R6 ;  /* 0x000000ffff044224 */ /* 0x001fe400078e0006 */
[----:B------:R-:W-:-:S05]  /*3ee0*/  @P4 IMAD.MOV.U32 R5, RZ, RZ, R7 ;  /* 0x000000ffff054224 */ /* 0x000fca00078e0007 */
[----:B------:R0:W-:Y:S04]  /*3ef0*/  @P4 STG.E.U16 desc[UR36][R4.64+0x70], R52 ;  /* 0x0000703404004986 */ /* 0x0001e8000c101524 */
[----:B------:R1:W-:Y:S01]  /*3f00*/  @P5 STG.E.U16 desc[UR36][R6.64+0x72], R53 ;  /* 0x0000723506005986 */ /* 0x0003e2000c101524 */
[----:B0-----:R-:W-:Y:S02]  /*3f10*/  @P1 IMAD.MOV.U32 R4, RZ, RZ, R8 ;  /* 0x000000ffff041224 */ /* 0x001fe400078e0008 */
[----:B------:R-:W-:-:S05]  /*3f20*/  @P1 IMAD.MOV.U32 R5, RZ, RZ, R9 ;  /* 0x000000ffff051224 */ /* 0x000fca00078e0009 */
[----:B------:R1:W-:Y:S04]  /*3f30*/  @P1 STG.E.U16 desc[UR36][R4.64+0x70], R54 ;  /* 0x0000703604001986 */ /* 0x0003e8000c101524 */
[----:B------:R1:W-:Y:S02]  /*3f40*/  @P0 STG.E.U16 desc[UR36][R8.64+0x72], R55 ;  /* 0x0000723708000986 */ /* 0x0003e4000c101524 */
.L_x_91:
[----:B------:R-:W-:Y:S05]  /*3f50*/  BSYNC B0 ;  /* 0x0000000000007941 */ /* 0x000fea0003800000 */
.L_x_29:
[----:B------:R-:W-:Y:S01]  /*3f60*/  ULDC UR4, c[0x0][0xc] ;  /* 0x0000030000047ab9 */ /* 0x000fe20000000800 */
[----:B------:R-:W-:Y:S01]  /*3f70*/  ULDC UR5, c[0x0][0x10] ;  /* 0x0000040000057ab9 */ /* 0x000fe20000000800 */
[----:B------:R-:W0:Y:S01]  /*3f80*/  LDC R3, c[0x0][0x14] ;  /* 0x00000500ff037b82 */ /* 0x000e220000000800 */
[----:B------:R-:W-:Y:S01]  /*3f90*/  UIMAD.WIDE.U32 UR4, UR4, UR5, URZ ;  /* 0x00000005040472a5 */ /* 0x000fe2000f8e003f */
[----:B------:R-:W-:Y:S02]  /*3fa0*/  IMAD.MOV.U32 R59, RZ, RZ, -0x1 ;  /* 0xffffffffff3b7424 */ /* 0x000fe400078e00ff */
[----:B------:R-:W-:-:S03]  /*3fb0*/  IMAD.MOV.U32 R57, RZ, RZ, -0x1 ;  /* 0xffffffffff397424 */ /* 0x000fc600078e00ff */
[----:B0-----:R-:W-:-:S04]  /*3fc0*/  IMAD.WIDE.U32 R16, R3, UR4, R16 ;  /* 0x0000000403107c25 */ /* 0x001fc8000f8e0010 */
[----:B------:R-:W-:Y:S01]  /*3fd0*/  IMAD R3, R3, UR5, RZ ;  /* 0x0000000503037c24 */ /* 0x000fe2000f8e02ff */
[----:B------:R-:W-:Y:S02]  /*3fe0*/  ULDC.64 UR4, c[0x0][0x650] ;  /* 0x0001940000047ab9 */ /* 0x000fe40000000a00 */
[----:B------:R-:W-:Y:S01]  /*3ff0*/  ISETP.GE.U32.AND P0, PT, R16, UR4, PT ;  /* 0x0000000410007c0c */ /* 0x000fe2000bf06070 */
[--C-:B------:R-:W-:Y:S01]  /*4000*/  IMAD.IADD R17, R17, 0x1, R3.reuse ;  /* 0x0000000111117824 */ /* 0x100fe200078e0203 */
[----:B------:R-:W-:-:S04]  /*4010*/  PRMT R3, RZ, 0x7610, R3 ;  /* 0x00007610ff037816 */ /* 0x000fc80000000003 */
[----:B------:R-:W-:-:S13]  /*4020*/  ISETP.GE.U32.AND.EX P0, PT, R17, UR5, PT, P0 ;  /* 0x0000000511007c0c */ /* 0x000fda000bf06100 */
[----:B------:R-:W-:Y:S05]  /*4030*/  @P0 BRA `(.L_x_92) ;  /* 0x0000000400640947 */ /* 0x000fea0003800000 */
[----:B---3--:R-:W0:Y:S01]  /*4040*/  S2R R12, SR_CTAID.X ;  /* 0x00000000000c7919 */ /* 0x008e220000002500 */
[----:B-12-4-:R-:W1:Y:S01]  /*4050*/  LDC.64 R10, c[0x0][0x628] ;  /* 0x00018a00ff0a7b82 */ /* 0x016e620000000a00 */
[----:B------:R-:W-:Y:S01]  /*4060*/  ULDC UR4, c[0x0][0x150] ;  /* 0x0000540000047ab9 */ /* 0x000fe20000000800 */
[----:B------:R-:W-:Y:S01]  /*4070*/  IMAD.MOV.U32 R8, RZ, RZ, R16 ;  /* 0x000000ffff087224 */ /* 0x000fe200078e0010 */
[----:B-----5:R-:W2:Y:S01]  /*4080*/  S2R R24, SR_CTAID.Y ;  /* 0x0000000000187919 */ /* 0x020ea20000002600 */
[----:B------:R-:W-:-:S04]  /*4090*/  IMAD.MOV.U32 R9, RZ, RZ, R17 ;  /* 0x000000ffff097224 */ /* 0x000fc800078e0011 */
[----:B------:R-:W3:Y:S08]  /*40a0*/  LDC R21, c[0x0][0x144] ;  /* 0x00005100ff157b82 */ /* 0x000ef00000000800 */
[----:B------:R-:W4:Y:S08]  /*40b0*/  LDC R0, c[0x0][0x630] ;  /* 0x00018c00ff007b82 */ /* 0x000f300000000800 */
[----:B------:R-:W2:Y:S01]  /*40c0*/  LDC.64 R14, c[0x0][0x620] ;  /* 0x00018800ff0e7b82 */ /* 0x000ea20000000a00 */
[----:B-1----:R-:W-:-:S04]  /*40d0*/  ISETP.NE.U32.AND P0, PT, R10, RZ, PT ;  /* 0x000000ff0a00720c */ /* 0x002fc80003f05070 */
[----:B------:R-:W-:Y:S02]  /*40e0*/  ISETP.NE.AND.EX P0, PT, R11, RZ, PT, P0 ;  /* 0x000000ff0b00720c */ /* 0x000fe40003f05300 */
[----:B0-----:R-:W-:-:S05]  /*40f0*/  I2FP.F32.U32 R3, R12 ;  /* 0x0000000c00037245 */ /* 0x001fca0000201000 */
[----:B------:R-:W-:-:S04]  /*4100*/  FMUL R3, R3, UR4 ;  /* 0x0000000403037c20 */ /* 0x000fc80008400000 */
[----:B------:R0:W1:Y:S02]  /*4110*/  F2I.U32.TRUNC.NTZ R20, R3 ;  /* 0x0000000300147305 */ /* 0x000064000020f000 */
[----:B---34-:R-:W-:Y:S05]  /*4120*/  @!P0 BRA `(.L_x_93) ;  /* 0x0000000000288947 */ /* 0x018fea0003800000 */
[----:B0-----:R-:W0:Y:S02]  /*4130*/  LDC R3, c[0x0][0x634] ;  /* 0x00018d00ff037b82 */ /* 0x001e240000000800 */
        /* <DEDUP_REMOVED lines=9> */
.L_x_93:
[----:B------:R-:W3:Y:S01]  /*41d0*/  LDC.64 R28, c[0x0][0x640] ;  /* 0x00019000ff1c7b82 */ /* 0x000ee20000000a00 */
[-CC-:B------:R-:W-:Y:S01]  /*41e0*/  SHF.R.U64 R57, R8, R0.reuse, R9.reuse ;  /* 0x0000000008397219 */ /* 0x180fe20000001209 */
[----:B-1----:R-:W-:Y:S01]  /*41f0*/  IMAD.MOV R20, RZ, RZ, -R20 ;  /* 0x000000ffff147224 */ /* 0x002fe200078e0a14 */
[----:B------:R-:W-:Y:S01]  /*4200*/  SHF.R.U32.HI R0, RZ, R0, R9 ;  /* 0x00000000ff007219 */ /* 0x000fe20000011609 */
[----:B------:R-:W-:Y:S01]  /*4210*/  ULDC UR4, c[0x0][0x154] ;  /* 0x0000550000047ab9 */ /* 0x000fe20000000800 */
[----:B0-----:R-:W-:Y:S01]  /*4220*/  IADD3 R3, P0, RZ, -R57, RZ ;  /* 0x80000039ff037210 */ /* 0x001fe20007f1e0ff */
[----:B------:R-:W-:Y:S02]  /*4230*/  IMAD R21, R21, R20, R12 ;  /* 0x0000001415157224 */ /* 0x000fe400078e020c */
[----:B------:R-:W0:Y:S01]  /*4240*/  LDC R6, c[0x0][0x618] ;  /* 0x00018600ff067b82 */ /* 0x000e220000000800 */
[----:B------:R-:W-:Y:S02]  /*4250*/  IMAD.MOV.U32 R7, RZ, RZ, 0x1 ;  /* 0x00000001ff077424 */ /* 0x000fe400078e00ff */
[----:B------:R-:W-:-:S04]  /*4260*/  IMAD.X R5, RZ, RZ, ~R0, P0 ;  /* 0x000000ffff057224 */ /* 0x000fc800000e0e00 */
[-C--:B--2---:R-:W-:Y:S01]  /*4270*/  IMAD R0, R5, R14.reuse, RZ ;  /* 0x0000000e05007224 */ /* 0x084fe200078e02ff */
[----:B------:R-:W1:Y:S01]  /*4280*/  LDC R8, c[0x0][0x608] ;  /* 0x00018200ff087b82 */ /* 0x000e620000000800 */
[----:B------:R-:W-:-:S04]  /*4290*/  IMAD.WIDE.U32 R4, R3, R14, R16 ;  /* 0x0000000e03047225 */ /* 0x000fc800078e0010 */
[----:B------:R-:W-:Y:S01]  /*42a0*/  IMAD R3, R3, R15, R0 ;  /* 0x0000000f03037224 */ /* 0x000fe200078e0200 */
[----:B------:R-:W-:Y:S02]  /*42b0*/  I2FP.F32.U32 R0, R24 ;  /* 0x0000001800007245 */ /* 0x000fe40000201000 */
[----:B------:R-:W2:Y:S01]  /*42c0*/  LDC R26, c[0x0][0x658] ;  /* 0x00019600ff1a7b82 */ /* 0x000ea20000000800 */
[----:B------:R-:W-:Y:S01]  /*42d0*/  IMAD.IADD R3, R5, 0x1, R3 ;  /* 0x0000000105037824 */ /* 0x000fe200078e0203 */
[----:B---3--:R-:W-:Y:S01]  /*42e0*/  ISETP.NE.U32.AND P0, PT, R28, RZ, PT ;  /* 0x000000ff1c00720c */ /* 0x008fe20003f05070 */
[----:B------:R-:W-:Y:S01]  /*42f0*/  FMUL R0, R0, UR4 ;  /* 0x0000000400007c20 */ /* 0x000fe20008400000 */
[----:B------:R-:W-:Y:S02]  /*4300*/  IMAD.MOV.U32 R5, RZ, RZ, -0x1 ;  /* 0xffffffffff057424 */ /* 0x000fe400078e00ff */
[----:B------:R-:W-:Y:S01]  /*4310*/  ISETP.NE.AND.EX P0, PT, R29, RZ, PT, P0 ;  /* 0x000000ff1d00720c */ /* 0x000fe20003f05300 */
[----:B------:R3:W4:Y:S01]  /*4320*/  F2I.U32.TRUNC.NTZ R13, R0 ;  /* 0x00000000000d7305 */ /* 0x000722000020f000 */
[----:B------:R-:W3:Y:S01]  /*4330*/  LDC R15, c[0x0][0x148] ;  /* 0x00005200ff0f7b82 */ /* 0x000ee20000000800 */
[----:B0-----:R-:W-:-:S02]  /*4340*/  SHF.R.U64 R12, R4, R6, R3 ;  /* 0x00000006040c7219 */ /* 0x001fc40000001203 */
[----:B------:R-:W-:-:S05]  /*4350*/  SHF.R.U32.HI R3, RZ, R6, R3 ;  /* 0x00000006ff037219 */ /* 0x000fca0000011603 */
[----:B------:R-:W0:Y:S01]  /*4360*/  LDC R20, c[0x0][0x600] ;  /* 0x00018000ff147b82 */ /* 0x000e220000000800 */
[-CC-:B-1----:R-:W-:Y:S02]  /*4370*/  SHF.R.U64 R10, R12, R8.reuse, R3.reuse ;  /* 0x000000080c0a7219 */ /* 0x182fe40000001203 */
[----:B------:R-:W-:-:S05]  /*4380*/  SHF.R.U32.HI R3, RZ, R8, R3 ;  /* 0x00000008ff037219 */ /* 0x000fca0000011603 */
[----:B------:R-:W1:Y:S01]  /*4390*/  LDC R27, c[0x0][0x648] ;  /* 0x00019200ff1b7b82 */ /* 0x000e620000000800 */
[-C--:B--2---:R-:W-:Y:S02]  /*43a0*/  SHF.L.U32 R4, R5, R26.reuse, RZ ;  /* 0x0000001a05047219 */ /* 0x084fe400000006ff */
[-CC-:B------:R-:W-:Y:S02]  /*43b0*/  SHF.R.U64 R14, R10, R26.reuse, R3.reuse ;  /* 0x0000001a0a0e7219 */ /* 0x180fe40000001203 */
[----:B------:R-:W-:Y:S02]  /*43c0*/  SHF.R.U32.HI R5, RZ, R26, R3 ;  /* 0x0000001aff057219 */ /* 0x000fe40000011603 */
[----:B------:R-:W-:Y:S01]  /*43d0*/  LOP3.LUT R25, RZ, R4, RZ, 0x33, !PT ;  /* 0x00000004ff197212 */ /* 0x000fe200078e33ff */
[----:B------:R-:W2:Y:S01]  /*43e0*/  LDC R30, c[0x0][0x638] ;  /* 0x00018e00ff1e7b82 */ /* 0x000ea20000000800 */
[----:B------:R-:W-:Y:S01]  /*43f0*/  SHF.L.U32 R26, R7, R26, RZ ;  /* 0x0000001a071a7219 */ /* 0x000fe200000006ff */
[----:B------:R-:W-:-:S06]  /*4400*/  IMAD.MOV.U32 R4, RZ, RZ, R14 ;  /* 0x000000ffff047224 */ /* 0x000fcc00078e000e */
[----:B------:R-:W0:Y:S01]  /*4410*/  LDC R31, c[0x0][0x610] ;  /* 0x00018400ff1f7b82 */ /* 0x000e220000000800 */
[----:B----4-:R-:W-:Y:S05]  /*4420*/  @!P0 BRA `(.L_x_94) ;  /* 0x0000000000288947 */ /* 0x010fea0003800000 */
[----:B------:R-:W4:Y:S02]  /*4430*/  LDC R3, c[0x0][0x64c] ;  /* 0x00019300ff037b82 */ /* 0x000f240000000800 */
[----:B----4-:R-:W-:-:S05]  /*4440*/  IADD3 R3, P0, R14, R3, RZ ;  /* 0x000000030e037210 */ /* 0x010fca0007f1e0ff */
        /* <DEDUP_REMOVED lines=8> */
.L_x_94:
[----:B------:R-:W-:Y:S01]  /*44d0*/  ISETP.NE.AND P0, PT, R2, 0x1, PT ;  /* 0x000000010200780c */ /* 0x000fe20003f05270 */
[----:B0-----:R-:W-:Y:S01]  /*44e0*/  VIADD R7, R20, 0xffffffff ;  /* 0xffffffff14077836 */ /* 0x001fe20000000000 */
[----:B-1-3--:R-:W-:Y:S01]  /*44f0*/  SHF.R.U64 R0, R4, R27, R5 ;  /* 0x0000001b04007219 */ /* 0x00afe20000001205 */
[----:B------:R-:W-:Y:S01]  /*4500*/  IMAD.MOV R13, RZ, RZ, -R13 ;  /* 0x000000ffff0d7224 */ /* 0x000fe200078e0a0d */
[----:B------:R-:W-:Y:S01]  /*4510*/  LOP3.LUT R5, R10, R25, RZ, 0xc0, !PT ;  /* 0x000000190a057212 */ /* 0x000fe200078ec0ff */
[----:B------:R-:W-:Y:S01]  /*4520*/  IMAD.MOV.U32 R4, RZ, RZ, 0x1 ;  /* 0x00000001ff047424 */ /* 0x000fe200078e00ff */
[----:B------:R-:W-:Y:S01]  /*4530*/  LOP3.LUT R12, R12, R7, RZ, 0xc0, !PT ;  /* 0x000000070c0c7212 */ /* 0x000fe200078ec0ff */
[----:B------:R-:W-:Y:S02]  /*4540*/  IMAD.MOV R3, RZ, RZ, -R0 ;  /* 0x000000ffff037224 */ /* 0x000fe400078e0a00 */
[----:B------:R-:W-:Y:S02]  /*4550*/  IMAD R0, R26, R0, R5 ;  /* 0x000000001a007224 */ /* 0x000fe400078e0205 */
[----:B--2---:R-:W-:-:S02]  /*4560*/  IMAD R3, R3, R30, R14 ;  /* 0x0000001e03037224 */ /* 0x004fc400078e020e */
[----:B------:R-:W-:Y:S02]  /*4570*/  @P0 IMAD R21, R15, R13, R24 ;  /* 0x0000000d0f150224 */ /* 0x000fe400078e0218 */
[----:B------:R-:W-:Y:S01]  /*4580*/  IMAD R5, R3, R20, R12 ;  /* 0x0000001403057224 */ /* 0x000fe200078e020c */
[----:B------:R-:W-:Y:S01]  /*4590*/  PRMT R3, R4, 0x7610, R3 ;  /* 0x0000761004037816 */ /* 0x000fe20000000003 */
[----:B------:R-:W-:-:S05]  /*45a0*/  IMAD R0, R0, R31, R21 ;  /* 0x0000001f00007224 */ /* 0x000fca00078e0215 */
[----:B------:R-:W-:Y:S02]  /*45b0*/  SEL R59, R5, R0, !P0 ;  /* 0x00000000053b7207 */ /* 0x000fe40004000000 */
[----:B------:R-:W-:-:S07]  /*45c0*/  SEL R0, R0, R5, !P0 ;  /* 0x0000000500007207 */ /* 0x000fce0004000000 */
.L_x_92:
[----:B------:R-:W-:Y:S01]  /*45d0*/  LOP3.LUT P0, RZ, R3, 0xff, RZ, 0xc0, !PT ;  /* 0x000000ff03ff7812 */ /* 0x000fe2000780c0ff */
[----:B------:R-:W-:-:S12]  /*45e0*/  IMAD.MOV.U32 R58, RZ, RZ, R0 ;  /* 0x000000ffff3a7224 */ /* 0x000fd800078e0000 */
[----:B------:R-:W-:Y:S05]  /*45f0*/  @P0 BRA `(.L_x_95) ;  /* 0xffffffc800c80947 */ /* 0x000fea000383ffff */
[----:B------:R-:W-:Y:S05]  /*4600*/  EXIT ;  /* 0x000000000000794d */ /* 0x000fea0003800000 */
.L_x_4:
[----:B0-----:R-:W-:Y:S01]  /*4610*/  ULDC.64 UR4, c[0x0][0x650] ;  /* 0x0001940000047ab9 */ /* 0x001fe20000000a00 */
        /* <DEDUP_REMOVED lines=25> */
.L_x_97:
[--C-:B------:R-:W-:Y:S01]  /*47b0*/  SHF.R.U64 R12, R10, R14, R11.reuse ;  /* 0x0000000e0a0c7219 */ /* 0x100fe2000000120b */
[----:B------:R-:W0:Y:S01]  /*47c0*/  LDC R22, c[0x0][0x618] ;  /* 0x00018600ff167b82 */ /* 0x000e220000000800 */
[----:B------:R-:W-:Y:S01]  /*47d0*/  I2FP.F32.U32 R6, R4 ;  /* 0x0000000400067245 */ /* 0x000fe20000201000 */
[----:B------:R-:W-:Y:S01]  /*47e0*/  ULDC UR4, c[0x0][0x150] ;  /* 0x0000540000047ab9 */ /* 0x000fe20000000800 */
[----:B------:R-:W-:Y:S02]  /*47f0*/  SHF.R.U32.HI R5, RZ, R14, R11 ;  /* 0x0000000eff057219 */ /* 0x000fe4000001160b */
[----:B------:R-:W-:Y:S01]  /*4800*/  IADD3 R9, P0, RZ, -R12, RZ ;  /* 0x8000000cff097210 */ /* 0x000fe20007f1e0ff */
[----:B------:R-:W-:Y:S01]  /*4810*/  FMUL R11, R6, UR4 ;  /* 0x00000004060b7c20 */ /* 0x000fe20008400000 */
[----:B------:R-:W-:Y:S01]  /*4820*/  ULDC UR4, c[0x0][0x154] ;  /* 0x0000550000047ab9 */ /* 0x000fe20000000800 */
[----:B------:R-:W1:Y:S02]  /*4830*/  LDC.64 R24, c[0x0][0x640] ;  /* 0x00019000ff187b82 */ /* 0x000e640000000a00 */
[----:B------:R-:W-:-:S02]  /*4840*/  IMAD.X R5, RZ, RZ, ~R5, P0 ;  /* 0x000000ffff057224 */ /* 0x000fc400000e0e05 */
[----:B------:R-:W2:Y:S01]  /*4850*/  F2I.U32.TRUNC.NTZ R11, R11 ;  /* 0x0000000b000b7305 */ /* 0x000ea2000020f000 */
[----:B------:R-:W-:-:S03]  /*4860*/  IMAD.WIDE.U32 R6, R9, R20, R16 ;  /* 0x0000001409067225 */ /* 0x000fc600078e0010 */
[----:B------:R-:W3:Y:S01]  /*4870*/  LDC R13, c[0x0][0x144] ;  /* 0x00005100ff0d7b82 */ /* 0x000ee20000000800 */
[----:B------:R-:W-:-:S04]  /*4880*/  IMAD R8, R5, R20, RZ ;  /* 0x0000001405087224 */ /* 0x000fc800078e02ff */
[----:B------:R-:W-:Y:S02]  /*4890*/  IMAD R5, R9, R21, R8 ;  /* 0x0000001509057224 */ /* 0x000fe400078e0208 */
[----:B------:R-:W-:Y:S01]  /*48a0*/  IMAD.MOV.U32 R8, RZ, RZ, -0x1 ;  /* 0xffffffffff087424 */ /* 0x000fe200078e00ff */
[----:B------:R-:W4:Y:S01]  /*48b0*/  LDC R14, c[0x0][0x608] ;  /* 0x00018200ff0e7b82 */ /* 0x000f220000000800 */
[----:B------:R-:W-:Y:S01]  /*48c0*/  IMAD.IADD R5, R7, 0x1, R5 ;  /* 0x0000000107057824 */ /* 0x000fe200078e0205 */
[----:B------:R-:W-:-:S04]  /*48d0*/  I2FP.F32.U32 R7, R3 ;  /* 0x0000000300077245 */ /* 0x000fc80000201000 */
[-C--:B0-----:R-:W-:Y:S01]  /*48e0*/  SHF.R.U64 R10, R6, R22.reuse, R5 ;  /* 0x00000016060a7219 */ /* 0x081fe20000001205 */
[----:B--2---:R-:W-:Y:S01]  /*48f0*/  IMAD.MOV R6, RZ, RZ, -R11 ;  /* 0x000000ffff067224 */ /* 0x004fe200078e0a0b */
[----:B------:R-:W0:Y:S01]  /*4900*/  LDC R9, c[0x0][0x658] ;  /* 0x00019600ff097b82 */ /* 0x000e220000000800 */
[----:B-1----:R-:W-:Y:S01]  /*4910*/  ISETP.NE.U32.AND P0, PT, R24, RZ, PT ;  /* 0x000000ff1800720c */ /* 0x002fe20003f05070 */
[----:B------:R-:W-:Y:S01]  /*4920*/  FMUL R7, R7, UR4 ;  /* 0x0000000407077c20 */ /* 0x000fe20008400000 */
[----:B------:R-:W-:Y:S02]  /*4930*/  SHF.R.U32.HI R5, RZ, R22, R5 ;  /* 0x00000016ff057219 */ /* 0x000fe40000011605 */
[----:B------:R-:W-:-:S03]  /*4940*/  ISETP.NE.AND.EX P0, PT, R25, RZ, PT, P0 ;  /* 0x000000ff1900720c */ /* 0x000fc60003f05300 */
[----:B------:R-:W1:Y:S01]  /*4950*/  LDC R20, c[0x0][0x148] ;  /* 0x00005200ff147b82 */ /* 0x000e620000000800 */
[----:B---3--:R-:W-:Y:S02]  /*4960*/  IMAD R23, R13, R6, R4 ;  /* 0x000000060d177224 */ /* 0x008fe400078e0204 */
[----:B------:R-:W-:-:S05]  /*4970*/  IMAD.MOV.U32 R6, RZ, RZ, 0x1 ;  /* 0x00000001ff067424 */ /* 0x000fca00078e00ff */
[----:B------:R-:W2:Y:S01]  /*4980*/  LDC R21, c[0x0][0x600] ;  /* 0x00018000ff157b82 */ /* 0x000ea20000000800 */
[-CC-:B----4-:R-:W-:Y:S02]  /*4990*/  SHF.R.U64 R13, R10, R14.reuse, R5.reuse ;  /* 0x0000000e0a0d7219 */ /* 0x190fe40000001205 */
[----:B------:R-:W-:Y:S02]  /*49a0*/  SHF.R.U32.HI R4, RZ, R14, R5 ;  /* 0x0000000eff047219 */ /* 0x000fe40000011605 */
[----:B------:R3:W4:Y:S03]  /*49b0*/  F2I.U32.TRUNC.NTZ R14, R7 ;  /* 0x00000007000e7305 */ /* 0x000726000020f000 */
[----:B------:R-:W1:Y:S01]  /*49c0*/  LDC R26, c[0x0][0x648] ;  /* 0x00019200ff1a7b82 */ /* 0x000e620000000800 */
[-C--:B0-----:R-:W-:Y:S02]  /*49d0*/  SHF.R.U64 R15, R13, R9.reuse, R4 ;  /* 0x000000090d0f7219 */ /* 0x081fe40000001204 */
[----:B------:R-:W-:-:S02]  /*49e0*/  SHF.L.U32 R8, R8, R9, RZ ;  /* 0x0000000908087219 */ /* 0x000fc400000006ff */
[-C--:B------:R-:W-:Y:S01]  /*49f0*/  SHF.R.U32.HI R5, RZ, R9.reuse, R4 ;  /* 0x00000009ff057219 */ /* 0x080fe20000011604 */
[----:B------:R-:W-:Y:S01]  /*4a00*/  IMAD.MOV.U32 R4, RZ, RZ, R15 ;  /* 0x000000ffff047224 */ /* 0x000fe200078e000f */
[----:B------:R-:W-:Y:S01]  /*4a10*/  SHF.L.U32 R22, R6, R9, RZ ;  /* 0x0000000906167219 */ /* 0x000fe200000006ff */
[----:B------:R-:W0:Y:S01]  /*4a20*/  LDC R27, c[0x0][0x638] ;  /* 0x00018e00ff1b7b82 */ /* 0x000e220000000800 */
[----:B------:R-:W-:-:S07]  /*4a30*/  LOP3.LUT R28, RZ, R8, RZ, 0x33, !PT ;  /* 0x00000008ff1c7212 */ /* 0x000fce00078e33ff */
        /* <DEDUP_REMOVED lines=12> */
.L_x_98:
[----:B------:R-:W-:Y:S01]  /*4b00*/  ISETP.NE.AND P0, PT, R2, 0x1, PT ;  /* 0x000000010200780c */ /* 0x000fe20003f05270 */
[----:B--2---:R-:W-:Y:S01]  /*4b10*/  VIADD R7, R21, 0xffffffff ;  /* 0xffffffff15077836 */ /* 0x004fe20000000000 */
[----:B-1----:R-:W-:Y:S01]  /*4b20*/  SHF.R.U64 R5, R4, R26, R5 ;  /* 0x0000001a04057219 */ /* 0x002fe20000001205 */
[----:B------:R-:W-:Y:S01]  /*4b30*/  IMAD.MOV R14, RZ, RZ, -R14 ;  /* 0x000000ffff0e7224 */ /* 0x000fe200078e0a0e */
[----:B------:R-:W-:Y:S01]  /*4b40*/  LOP3.LUT R4, R13, R28, RZ, 0xc0, !PT ;  /* 0x0000001c0d047212 */ /* 0x000fe200078ec0ff */
[----:B------:R-:W-:Y:S01]  /*4b50*/  IMAD.MOV.U32 R8, RZ, RZ, R12 ;  /* 0x000000ffff087224 */ /* 0x000fe200078e000c */
[----:B------:R-:W-:Y:S01]  /*4b60*/  LOP3.LUT R10, R10, R7, RZ, 0xc0, !PT ;  /* 0x000000070a0a7212 */ /* 0x000fe200078ec0ff */
[----:B------:R-:W-:Y:S02]  /*4b70*/  IMAD.MOV R6, RZ, RZ, -R5 ;  /* 0x000000ffff067224 */ /* 0x000fe400078e0a05 */
[----:B------:R-:W-:-:S04]  /*4b80*/  IMAD R4, R22, R5, R4 ;  /* 0x0000000516047224 */ /* 0x000fc800078e0204 */
[----:B------:R-:W-:Y:S02]  /*4b90*/  @P0 IMAD R23, R20, R14, R3 ;  /* 0x0000000e14170224 */ /* 0x000fe400078e0203 */
[----:B0-----:R-:W-:Y:S02]  /*4ba0*/  IMAD R3, R6, R27, R15 ;  /* 0x0000001b06037224 */ /* 0x001fe400078e020f */
[----:B------:R-:W-:Y:S02]  /*4bb0*/  IMAD R7, R4, R29, R23 ;  /* 0x0000001d04077224 */ /* 0x000fe400078e0217 */
[----:B------:R-:W-:Y:S02]  /*4bc0*/  IMAD R4, R3, R21, R10 ;  /* 0x0000001503047224 */ /* 0x000fe400078e020a */
[----:B------:R-:W-:-:S03]  /*4bd0*/  IMAD.MOV.U32 R6, RZ, RZ, 0x1 ;  /* 0x00000001ff067424 */ /* 0x000fc600078e00ff */
[----:B------:R-:W-:Y:S02]  /*4be0*/  SEL R9, R4, R7, !P0 ;  /* 0x0000000704097207 */ /* 0x000fe40004000000 */
[----:B------:R-:W-:-:S07]  /*4bf0*/  SEL R7, R7, R4, !P0 ;  /* 0x0000000407077207 */ /* 0x000fce0004000000 */
.L_x_96:
[----:B------:R-:W-:-:S08]  /*4c00*/  NOP ;  /* 0x0000000000007918 */ /* 0x000fd00000000000 */
[----:B------:R-:W0:-:S00]  /*4c10*/  USETMAXREG.DEALLOC.CTAPOOL 0x28 ;  /* 0x00000028000079c8 */ /* 0x000e0000080e0500 */
[----:B0-----:R-:W-:-:S13]  /*4c20*/  ISETP.NE.AND P0, PT, R0, RZ, PT ;  /* 0x000000ff0000720c */ /* 0x001fda0003f05270 */
[----:B------:R-:W-:Y:S05]  /*4c30*/  @P0 EXIT ;  /* 0x000000000000094d */ /* 0x000fea0003800000 */
[----:B------:R-:W-:Y:S01]  /*4c40*/  LOP3.LUT P0, RZ, R6, 0xff, RZ, 0xc0, !PT ;  /* 0x000000ff06ff7812 */ /* 0x000fe2000780c0ff */
[----:B------:R-:W-:Y:S02]  /*4c50*/  IMAD.MOV.U32 R0, RZ, RZ, 0x1 ;  /* 0x00000001ff007424 */ /* 0x000fe400078e00ff */
[----:B------:R-:W-:-:S10]  /*4c60*/  IMAD.MOV.U32 R12, RZ, RZ, RZ ;  /* 0x000000ffff0c7224 */ /* 0x000fd400078e00ff */
[----:B------:R-:W-:Y:S05]  /*4c70*/  @!P0 BRA `(.L_x_99) ;  /* 0x0000000c004c8947 */ /* 0x000fea0003800000 */
[----:B------:R-:W0:Y:S01]  /*4c80*/  LDC R0, c[0x0][0x28c] ;  /* 0x0000a300ff007b82 */ /* 0x000e220000000800 */
[----:B------:R-:W-:Y:S01]  /*4c90*/  ULDC UR5, c[0x0][0x658] ;  /* 0x0001960000057ab9 */ /* 0x000fe20000000800 */
[----:B------:R-:W-:Y:S01]  /*4ca0*/  UMOV UR7, 0xffffffff ;  /* 0xffffffff00077882 */ /* 0x000fe20000000000 */
[----:B------:R-:W-:Y:S01]  /*4cb0*/  ULDC UR6, c[0x0][0xc] ;  /* 0x0000030000067ab9 */ /* 0x000fe20000000800 */
[----:B------:R-:W-:Y:S01]  /*4cc0*/  USHF.L.U32 UR8, UR7, UR5, URZ ;  /* 0x0000000507087299 */ /* 0x000fe2000800063f */
[C---:B------:R-:W-:Y:S01]  /*4cd0*/  LOP3.LUT P2, RZ, R18.reuse, 0x7f, RZ, 0xc0, !PT ;  /* 0x0000007f12ff7812 */ /* 0x040fe2000784c0ff */
[----:B------:R-:W-:Y:S01]  /*4ce0*/  UMOV UR9, 0x1 ;  /* 0x0000000100097882 */ /* 0x000fe20000000000 */
[----:B------:R-:W-:Y:S01]  /*4cf0*/  ULDC UR7, c[0x0][0x10] ;  /* 0x0000040000077ab9 */ /* 0x000fe20000000800 */
[----:B------:R-:W-:Y:S01]  /*4d00*/  LOP3.LUT P0, RZ, R18, 0x1f, RZ, 0xc0, !PT ;  /* 0x0000001f12ff7812 */ /* 0x000fe2000780c0ff */
[----:B------:R-:W-:Y:S01]  /*4d10*/  UIMAD.WIDE.U32 UR6, UR6, UR7, URZ ;  /* 0x00000007060672a5 */ /* 0x000fe2000f8e003f */
[----:B------:R-:W-:Y:S01]  /*4d20*/  BSSY B0, `(.L_x_99) ;  /* 0x00000c8000007945 */ /* 0x000fe20003800000 */
[----:B------:R-:W-:Y:S01]  /*4d30*/  USHF.L.U32 UR19, UR9, UR5, URZ ;  /* 0x0000000509137299 */ /* 0x000fe2000800063f */
[----:B------:R-:W-:Y:S01]  /*4d40*/  IMAD.MOV.U32 R13, RZ, RZ, 0x1 ;  /* 0x00000001ff0d7424 */ /* 0x000fe200078e00ff */
[----:B------:R-:W-:Y:S01]  /*4d50*/  LOP3.LUT R11, R19, 0x2, RZ, 0xfc, !PT ;  /* 0x00000002130b7812 */ /* 0x000fe200078efcff */
[----:B------:R-:W-:Y:S01]  /*4d60*/  ULDC UR5, c[0x0][0x14] ;  /* 0x0000050000057ab9 */ /* 0x000fe20000000800 */
[----:B------:R-:W-:Y:S01]  /*4d70*/  PLOP3.LUT P0, PT, P0, P2, PT, 0x8a, 0x0 ;  /* 0x000000000000781c */ /* 0x000fe20000705172 */
[----:B------:R-:W-:Y:S01]  /*4d80*/  UIMAD.WIDE.U32 UR22, UR6, UR5, URZ ;  /* 0x00000005061672a5 */ /* 0x000fe2000f8e003f */
[----:B------:R-:W-:Y:S01]  /*4d90*/  IMAD.MOV.U32 R12, RZ, RZ, RZ ;  /* 0x000000ffff0c7224 */ /* 0x000fe200078e00ff */
[----:B------:R-:W-:Y:S01]  /*4da0*/  UIMAD UR13, UR7, UR5, URZ ;  /* 0x00000005070d72a4 */ /* 0x000fe2000f8e023f */
[----:B------:R-:W-:Y:S01]  /*4db0*/  ULDC UR4, c[0x0][0x600] ;  /* 0x0001800000047ab9 */ /* 0x000fe20000000800 */
[----:B------:R-:W-:-:S02]  /*4dc0*/  ULOP3.LUT UR18, URZ, UR8, URZ, 0x33, !UPT ;  /* 0x000000083f127292 */ /* 0x000fc4000f8e333f */
[----:B------:R-:W-:Y:S01]  /*4dd0*/  UIADD3 UR4, UR4, -0x1, URZ ;  /* 0xffffffff04047890 */ /* 0x000fe2000fffe03f */
[----:B0-----:R-:W-:Y:S01]  /*4de0*/  VIADD R0, R0, 0x1f ;  /* 0x0000001f00007836 */ /* 0x001fe20000000000 */
[----:B------:R-:W-:Y:S01]  /*4df0*/  UIADD3 UR13, UR23, UR13, URZ ;  /* 0x0000000d170d7290 */ /* 0x000fe2000fffe03f */
[----:B------:R-:W-:-:S03]  /*4e00*/  ULDC.64 UR24, c[0x0][0x198] ;  /* 0x0000660000187ab9 */ /* 0x000fc60000000a00 */
[----:B------:R-:W-:-:S04]  /*4e10*/  SHF.R.S32.HI R3, RZ, 0x1f, R0 ;  /* 0x0000001fff037819 */ /* 0x000fc80000011400 */
[----:B------:R-:W-:Y:S01]  /*4e20*/  LEA.HI R3, R3, R0, RZ, 0x5 ;  /* 0x0000000003037211 */ /* 0x000fe200078f28ff */
[----:B------:R-:W-:-:S03]  /*4e30*/  IMAD.MOV.U32 R0, RZ, RZ, 0x1 ;  /* 0x00000001ff007424 */ /* 0x000fc600078e00ff */
[----:B------:R-:W-:-:S05]  /*4e40*/  SHF.R.S32.HI R3, RZ, 0x5, R3 ;  /* 0x00000005ff037819 */ /* 0x000fca0000011403 */
[----:B------:R-:W-:-:S07]  /*4e50*/  VIADD R10, R3, 0x1 ;  /* 0x00000001030a7836 */ /* 0x000fce0000000000 */
.L_x_111:
[----:B------:R-:W-:-:S03]  /*4e60*/  UMOV UR5, 0xffffffff ;  /* 0xffffffff00057882 */ /* 0x000fc60000000000 */
[----:B------:R-:W-:Y:S05]  /*4e70*/  BRA.DIV UR5, `(.L_x_100) ;  /* 0x0000001605b07947 */ /* 0x000fea000b800000 */
[----:B------:R-:W-:-:S13]  /*4e80*/  ELECT P6, URZ, PT ;  /* 0x00000000003f782f */ /* 0x000fda00038c0000 */
.L_x_136:
[----:B------:R-:W-:Y:S04]  /*4e90*/  BSSY B1, `(.L_x_101) ;  /* 0x000003f000017945 */ /* 0x000fe80003800000 */
[----:B------:R-:W-:Y:S05]  /*4ea0*/  @!P6 BRA `(.L_x_102) ;  /* 0x0000000000f4e947 */ /* 0x000fea0003800000 */
[----:B------:R-:W0:Y:S02]  /*4eb0*/  LDC R4, c[0x0][0x28c] ;  /* 0x0000a300ff047b82 */ /* 0x000e240000000800 */
[----:B0-----:R-:W-:-:S13]  /*4ec0*/  ISETP.GE.AND P1, PT, R4, 0x1, PT ;  /* 0x000000010400780c */ /* 0x001fda0003f26270 */
[----:B------:R-:W-:Y:S05]  /*4ed0*/  @!P1 BRA `(.L_x_102) ;  /* 0x0000000000e89947 */ /* 0x000fea0003800000 */
[----:B------:R-:W-:Y:S02]  /*4ee0*/  IMAD.SHL.U32 R15, R7, 0x80, RZ ;  /* 0x00000080070f7824 */ /* 0x000fe400078e00ff */
[----:B------:R-:W-:Y:S02]  /*4ef0*/  IMAD.SHL.U32 R18, R9, 0x40, RZ ;  /* 0x0000004009127824 */ /* 0x000fe400078e00ff */
[----:B------:R-:W-:Y:S02]  /*4f00*/  IMAD.MOV.U32 R20, RZ, RZ, RZ ;  /* 0x000000ffff147224 */ /* 0x000fe400078e00ff */
[----:B------:R-:W-:Y:S02]  /*4f10*/  IMAD.MOV.U32 R4, RZ, RZ, R10 ;  /* 0x000000ffff047224 */ /* 0x000fe400078e000a */
[----:B------:R-:W-:Y:S02]  /*4f20*/  IMAD.MOV.U32 R5, RZ, RZ, R0 ;  /* 0x000000ffff057224 */ /* 0x000fe400078e0000 */
[----:B------:R-:W-:-:S02]  /*4f30*/  IMAD.MOV.U32 R6, RZ, RZ, R12 ;  /* 0x000000ffff067224 */ /* 0x000fc400078e000c */
[----:B------:R-:W-:-:S07]  /*4f40*/  VIADD R22, R15, 0x40 ;  /* 0x000000400f167836 */ /* 0x000fce0000000000 */
.L_x_106:
[----:B------:R-:W0:Y:S01]  /*4f50*/  S2R R14, SR_CgaCtaId ;  /* 0x00000000000e7919 */ /* 0x000e220000008800 */
[----:B------:R-:W-:Y:S01]  /*4f60*/  MOV R7, 0x400 ;  /* 0x0000040000077802 */ /* 0x000fe20000000f00 */
[----:B------:R-:W1:Y:S03]  /*4f70*/  @!P2 LDC R9, c[0x0][0x500] ;  /* 0x00014000ff09ab82 */ /* 0x000e660000000800 */
[----:B0-----:R-:W-:Y:S02]  /*4f80*/  LEA R21, R14, R7, 0x18 ;  /* 0x000000070e157211 */ /* 0x001fe400078ec0ff */
[----:B------:R-:W-:-:S03]  /*4f90*/  SHF.L.U32 R7, R5, 0x1f, RZ ;  /* 0x0000001f05077819 */ /* 0x000fc600000006ff */
[----:B------:R-:W-:-:S04]  /*4fa0*/  IMAD R14, R6, 0x8, R21 ;  /* 0x00000008060e7824 */ /* 0x000fc800078e0215 */
[----:B------:R-:W0:Y:S02]  /*4fb0*/  SYNCS.PHASECHK.TRANS64.TRYWAIT P1, [R14+URZ+0x90], R7 ;  /* 0x000090070e0075a7 */ /* 0x000e24000802017f */
[----:B01----:R-:W-:Y:S05]  /*4fc0*/  @!P1 BRA `(.L_x_103) ;  /* 0x00000014007c9947 */ /* 0x003fea0003800000 */
.L_x_137:
[----:B0-----:R-:W-:Y:S01]  /*4fd0*/  PRMT R7, R11, 0x9910, RZ ;  /* 0x000099100b077816 */ /* 0x001fe200000000ff */
[----:B------:R0:W-:Y:S03]  /*4fe0*/  @!P2 SYNCS.ARRIVE.TRANS64 RZ, [R14+URZ], R9 ;  /* 0x000000090effa9a7 */ /* 0x0001e6000800003f */
[----:B------:R-:W-:-:S13]  /*4ff0*/  ISETP.NE.AND P1, PT, R7, 0x2, PT ;  /* 0x000000020700780c */ /* 0x000fda0003f25270 */
[----:B0-----:R-:W-:Y:S05]  /*5000*/  @P1 BRA `(.L_x_104) ;  /* 0x0000000000041947 */ /* 0x001fea0003800000 */
[----:B------:R-:W-:Y:S01]  /*5010*/  BPT.TRAP 0x1 ;  /* 0x000000040000795c */ /* 0x000fe20000300000 */
.L_x_104:
[----:B------:R-:W-:Y:S05]  /*5020*/  @P0 BRA `(.L_x_105) ;  /* 0x0000000000040947 */ /* 0x000fea0003800000 */
[----:B------:R-:W-:Y:S01]  /*5030*/  BPT.TRAP 0x1 ;  /* 0x000000040000795c */ /* 0x000fe20000300000 */
.L_x_105:
[C-C-:B------:R-:W-:Y:S01]  /*5040*/  IMAD R7, R6.reuse, 0x2000, R21.reuse ;  /* 0x0000200006077824 */ /* 0x140fe200078e0215 */
[----:B------:R-:W-:Y:S01]  /*5050*/  R2UR UR10, R15 ;  /* 0x000000000f0a72ca */ /* 0x000fe200000e0000 */
[----:B------:R-:W-:Y:S01]  /*5060*/  IMAD R21, R6, 0x1000, R21 ;  /* 0x0000100006157824 */ /* 0x000fe200078e0215 */
[----:B------:R-:W-:Y:S01]  /*5070*/  R2UR UR9, R14 ;  /* 0x000000000e0972ca */ /* 0x000fe200000e0000 */
[----:B------:R-:W-:Y:S01]  /*5080*/  UIADD3 UR6, UP0, UR24, 0xf0, URZ ;  /* 0x000000f018067890 */ /* 0x000fe2000ff1e03f */
[----:B------:R-:W-:Y:S01]  /*5090*/  R2UR UR5, R7 ;  /* 0x00000000070572ca */ /* 0x000fe200000e0000 */
[----:B------:R-:W-:Y:S01]  /*50a0*/  VIADD R4, R4, 0xffffffff ;  /* 0xffffffff04047836 */ /* 0x000fe20000000000 */
[----:B------:R-:W-:Y:S01]  /*50b0*/  R2UR UR8, R21 ;  /* 0x00000000150872ca */ /* 0x000fe200000e0000 */
[----:B------:R-:W-:Y:S01]  /*50c0*/  UIADD3.X UR7, URZ, UR25, URZ, UP0, !UPT ;  /* 0x000000193f077290 */ /* 0x000fe200087fe43f */
[----:B------:R-:W-:Y:S01]  /*50d0*/  R2UR UR11, R20 ;  /* 0x00000000140b72ca */ /* 0x000fe200000e0000 */
[----:B------:R-:W-:Y:S01]  /*50e0*/  UIADD3 UR26, UP1, UR24, 0x1f0, URZ ;  /* 0x000001f0181a7890 */ /* 0x000fe2000ff3e03f */
[----:B------:R-:W-:Y:S01]  /*50f0*/  R2UR UR12, R8 ;  /* 0x00000000080c72ca */ /* 0x000fe200000e0000 */
[----:B------:R-:W-:Y:S01]  /*5100*/  VIADD R6, R6, 0x1 ;  /* 0x0000000106067836 */ /* 0x000fe20000000000 */
[----:B------:R-:W-:Y:S01]  /*5110*/  R2UR UR20, R22 ;  /* 0x00000000161472ca */ /* 0x000fe200000e0000 */
[----:B------:R-:W-:Y:S01]  /*5120*/  UIADD3.X UR27, URZ, UR25, URZ, UP1, !UPT ;  /* 0x000000193f1b7290 */ /* 0x000fe20008ffe43f */
[----:B------:R-:W-:Y:S01]  /*5130*/  R2UR UR21, R18 ;  /* 0x00000000121572ca */ /* 0x000fe200000e0000 */
[----:B------:R-:W-:Y:S01]  /*5140*/  UMOV UR14, 0x0 ;  /* 0x00000000000e7882 */ /* 0x000fe20000000000 */
[----:B------:R-:W-:Y:S01]  /*5150*/  ISETP.GT.AND P3, PT, R4, 0x1, PT ;  /* 0x000000010400780c */ /* 0x000fe20003f64270 */
[----:B------:R-:W-:Y:S01]  /*5160*/  UIADD3 UR16, UR5, 0x200, URZ ;  /* 0x0000020005107890 */ /* 0x000fe2000fffe03f */
[----:B------:R-:W-:Y:S01]  /*5170*/  ISETP.NE.AND P1, PT, R6, 0x12, PT ;  /* 0x000000120600780c */ /* 0x000fe20003f25270 */
[----:B------:R-:W-:Y:S01]  /*5180*/  UIADD3 UR5, UR5, 0x1200, URZ ;  /* 0x0000120005057890 */ /* 0x000fe2000fffe03f */
[----:B------:R-:W-:Y:S01]  /*5190*/  VIADD R20, R20, 0x20 ;  /* 0x0000002014147836 */ /* 0x000fe20000000000 */
[----:B------:R-:W-:Y:S01]  /*51a0*/  UIADD3 UR17, UR8, 0x24200, URZ ;  /* 0x0002420008117890 */ /* 0x000fe2000fffe03f */
[----:B------:R-:W-:Y:S01]  /*51b0*/  SEL R14, RZ, 0x1, P1 ;  /* 0x00000001ff0e7807 */ /* 0x000fe20000800000 */
[----:B------:R-:W-:Y:S01]  /*51c0*/  UMOV UR15, 0x10000000 ;  /* 0x10000000000f7882 */ /* 0x000fe20000000000 */
[----:B------:R-:W-:Y:S01]  /*51d0*/  UMOV UR8, UR16 ;  /* 0x0000001000087c82 */ /* 0x000fe20008000000 */
[----:B------:R-:W-:Y:S01]  /*51e0*/  SEL R6, R6, RZ, P1 ;  /* 0x000000ff06067207 */ /* 0x000fe20000800000 */
[----:B------:R0:W-:Y:S01]  /*51f0*/  UTMALDG.3D [UR8], [UR6], desc[UR14] ;  /* 0x00000e08060075b4 */ /* 0x0001e20008011000 */
[----:B------:R-:W-:Y:S01]  /*5200*/  LOP3.LUT R5, R5, R14, RZ, 0x3c, !PT ;  /* 0x0000000e05057212 */ /* 0x000fe200078e3cff */
[----:B0-----:R-:W-:Y:S01]  /*5210*/  UMOV UR8, UR5 ;  /* 0x0000000500087c82 */ /* 0x001fe20008000000 */
[----:B------:R-:W-:-:S02]  /*5220*/  UMOV UR10, UR20 ;  /* 0x00000014000a7c82 */ /* 0x000fc40008000000 */
[----:B------:R0:W-:Y:S02]  /*5230*/  UTMALDG.3D [UR8], [UR6], desc[UR14] ;  /* 0x00000e08060075b4 */ /* 0x0001e40008011000 */
[----:B0-----:R-:W-:Y:S01]  /*5240*/  UMOV UR8, UR17 ;  /* 0x0000001100087c82 */ /* 0x001fe20008000000 */
[----:B------:R-:W-:Y:S02]  /*5250*/  UMOV UR10, UR21 ;  /* 0x00000015000a7c82 */ /* 0x000fe40008000000 */
[----:B------:R0:W-:Y:S02]  /*5260*/  UTMALDG.3D [UR8], [UR26], desc[UR14] ;  /* 0x00000e081a0075b4 */ /* 0x0001e40008011000 */
[----:B0-----:R-:W-:Y:S05]  /*5270*/  @P3 BRA `(.L_x_106) ;  /* 0xfffffffc00343947 */ /* 0x001fea000383ffff */
.L_x_102:
[----:B------:R-:W-:Y:S05]  /*5280*/  BSYNC B1 ;  /* 0x0000000000017941 */ /* 0x000fea0003800000 */
.L_x_101:
[----:B------:R-:W-:Y:S01]  /*5290*/  LOP3.LUT P3, RZ, R13, 0xff, RZ, 0xc0, !PT ;  /* 0x000000ff0dff7812 */ /* 0x000fe2000786c0ff */
[----:B------:R-:W-:Y:S01]  /*52a0*/  IMAD.IADD R12, R3, 0x1, R12 ;  /* 0x00000001030c7824 */ /* 0x000fe200078e020c */
[----:B------:R-:W-:Y:S01]  /*52b0*/  IADD3 R16, P4, R16, UR22, RZ ;  /* 0x0000001610107c10 */ /* 0x000fe2000ff9e0ff */
[----:B------:R-:W-:Y:S01]  /*52c0*/  ULDC.64 UR6, c[0x0][0x650] ;  /* 0x0001940000067ab9 */ /* 0x000fe20000000a00 */
[----:B------:R-:W-:Y:S01]  /*52d0*/  BSSY B1, `(.L_x_107) ;  /* 0x000006a000017945 */ /* 0x000fe20003800000 */
[----:B------:R-:W-:Y:S01]  /*52e0*/  IMAD.MOV.U32 R9, RZ, RZ, -0x1 ;  /* 0xffffffffff097424 */ /* 0x000fe200078e00ff */
[----:B------:R-:W-:Y:S01]  /*52f0*/  ISETP.GT.U32.AND P1, PT, R12, 0x11, PT ;  /* 0x000000110c00780c */ /* 0x000fe20003f24070 */
[----:B------:R-:W-:Y:S01]  /*5300*/  IMAD.MOV.U32 R8, RZ, RZ, -0x1 ;  /* 0xffffffffff087424 */ /* 0x000fe200078e00ff */
[----:B------:R-:W-:Y:S02]  /*5310*/  IADD3.X R17, R17, UR13, RZ, P4, !PT ;  /* 0x0000000d11117c10 */ /* 0x000fe4000a7fe4ff */
[----:B------:R-:W-:-:S02]  /*5320*/  ISETP.LT.U32.AND P1, PT, R3, 0x12, P1 ;  /* 0x000000120300780c */ /* 0x000fc40000f21070 */
[----:B------:R-:W-:Y:S01]  /*5330*/  PRMT R13, RZ, 0x7610, R13 ;  /* 0x00007610ff0d7816 */ /* 0x000fe2000000000d */
[----:B------:R-:W0:Y:S01]  /*5340*/  @P3 S2R R5, SR_CgaCtaId ;  /* 0x0000000000053919 */ /* 0x000e220000008800 */
[----:B------:R-:W-:-:S04]  /*5350*/  @P3 MOV R4, 0x400 ;  /* 0x0000040000043802 */ /* 0x000fc80000000f00 */
[----:B0-----:R-:W-:Y:S01]  /*5360*/  @P3 LEA R6, R5, R4, 0x18 ;  /* 0x0000000405063211 */ /* 0x001fe200078ec0ff */
[----:B------:R-:W-:-:S03]  /*5370*/  IMAD.WIDE.U32 R4, R12, 0x38e38e39, RZ ;  /* 0x38e38e390c047825 */ /* 0x000fc600078e00ff */
[----:B------:R0:W-:Y:S01]  /*5380*/  @P3 SYNCS.ARRIVE.TRANS64.A1T0 RZ, [R6+URZ+0x138], RZ ;  /* 0x000138ff06ff39a7 */ /* 0x0001e2000810003f */
[----:B------:R-:W-:Y:S02]  /*5390*/  ISETP.GE.U32.AND P3, PT, R3, 0x12, PT ;  /* 0x000000120300780c */ /* 0x000fe40003f66070 */
[----:B------:R-:W-:Y:S02]  /*53a0*/  SHF.R.U32.HI R7, RZ, 0x2, R5 ;  /* 0x00000002ff077819 */ /* 0x000fe40000011605 */
[----:B------:R-:W-:Y:S02]  /*53b0*/  SEL R5, RZ, 0x1, !P1 ;  /* 0x00000001ff057807 */ /* 0x000fe40004800000 */
[----:B------:R-:W-:Y:S01]  /*53c0*/  ISETP.GE.U32.AND P1, PT, R16, UR6, PT ;  /* 0x0000000610007c0c */ /* 0x000fe2000bf26070 */
[----:B------:R-:W-:Y:S01]  /*53d0*/  IMAD R12, R7, -0x12, R12 ;  /* 0xffffffee070c7824 */ /* 0x000fe200078e020c */
[----:B------:R-:W-:Y:S02]  /*53e0*/  LOP3.LUT R0, R0, R5, RZ, 0x3c, !PT ;  /* 0x0000000500007212 */ /* 0x000fe400078e3cff */
[----:B------:R-:W-:-:S02]  /*53f0*/  ISETP.GE.U32.AND.EX P1, PT, R17, UR7, PT, P1 ;  /* 0x0000000711007c0c */ /* 0x000fc4000bf26110 */
[----:B------:R-:W-:Y:S02]  /*5400*/  PRMT R4, RZ, 0x7610, R4 ;  /* 0x00007610ff047816 */ /* 0x000fe40000000004 */
[----:B------:R-:W-:Y:S01]  /*5410*/  @P3 LOP3.LUT R0, R0, 0x1, R7, 0x78, !PT ;  /* 0x0000000100003812 */ /* 0x000fe200078e7807 */
[----:B------:R-:W-:-:S08]  /*5420*/  IMAD.MOV.U32 R7, RZ, RZ, -0x1 ;  /* 0xffffffffff077424 */ /* 0x000fd000078e00ff */
[----:B0-----:R-:W-:Y:S05]  /*5430*/  @P1 BRA `(.L_x_108) ;  /* 0x00000004004c1947 */ /* 0x001fea0003800000 */
[----:B------:R-:W-:Y:S01]  /*5440*/  ULDC.64 UR6, c[0x0][0x628] ;  /* 0x00018a0000067ab9 */ /* 0x000fe20000000a00 */
[----:B------:R-:W0:Y:S01]  /*5450*/  S2R R15, SR_CTAID.X ;  /* 0x00000000000f7919 */ /* 0x000e220000002500 */
[----:B------:R-:W-:Y:S01]  /*5460*/  ISETP.NE.U32.AND P1, PT, RZ, UR6, PT ;  /* 0x00000006ff007c0c */ /* 0x000fe2000bf25070 */
[----:B------:R-:W-:Y:S01]  /*5470*/  ULDC UR8, c[0x0][0x630] ;  /* 0x00018c0000087ab9 */ /* 0x000fe20000000800 */
[----:B------:R-:W-:Y:S01]  /*5480*/  IMAD.MOV.U32 R4, RZ, RZ, R16 ;  /* 0x000000ffff047224 */ /* 0x000fe200078e0010 */
[----:B------:R-:W1:Y:S01]  /*5490*/  S2R R14, SR_CTAID.Y ;  /* 0x00000000000e7919 */ /* 0x000e620000002600 */
[----:B------:R-:W-:Y:S01]  /*54a0*/  ISETP.NE.AND.EX P1, PT, RZ, UR7, PT, P1 ;  /* 0x00000007ff007c0c */ /* 0x000fe2000bf25310 */
[----:B------:R-:W-:-:S12]  /*54b0*/  IMAD.MOV.U32 R5, RZ, RZ, R17 ;  /* 0x000000ffff057224 */ /* 0x000fd800078e0011 */
[----:B------:R-:W-:Y:S05]  /*54c0*/  @!P1 BRA `(.L_x_109) ;  /* 0x0000000000289947 */ /* 0x000fea0003800000 */
[----:B------:R-:W-:Y:S02]  /*54d0*/  ULDC UR5, c[0x0][0x634] ;  /* 0x00018d0000057ab9 */ /* 0x000fe40000000800 */
[----:B------:R-:W-:-:S05]  /*54e0*/  IADD3 R9, P1, R16, UR5, RZ ;  /* 0x0000000510097c10 */ /* 0x000fca000ff3e0ff */
[----:B------:R-:W-:-:S04]  /*54f0*/  IMAD.X R21, RZ, RZ, R17, P1 ;  /* 0x000000ffff157224 */ /* 0x000fc800008e0611 */
[----:B------:R-:W-:-:S04]  /*5500*/  IMAD.WIDE.U32 R6, R21, UR6, RZ ;  /* 0x0000000615067c25 */ /* 0x000fc8000f8e00ff */
[----:B------:R-:W-:-:S04]  /*5510*/  IMAD.WIDE.U32 R6, P1, R9, UR7, R6 ;  /* 0x0000000709067c25 */ /* 0x000fc8000f820006 */
[----:B------:R-:W-:-:S04]  /*5520*/  IMAD.WIDE.U32 R8, R9, UR6, RZ ;  /* 0x0000000609087c25 */ /* 0x000fc8000f8e00ff */
[----:B------:R-:W-:Y:S01]  /*5530*/  IMAD.X R5, RZ, RZ, RZ, P1 ;  /* 0x000000ffff057224 */ /* 0x000fe200008e06ff */
[----:B------:R-:W-:Y:S01]  /*5540*/  IADD3 RZ, P1, R9, R6, RZ ;  /* 0x0000000609ff7210 */ /* 0x000fe20007f3e0ff */
[----:B------:R-:W-:-:S04]  /*5550*/  IMAD.MOV.U32 R4, RZ, RZ, R7 ;  /* 0x000000ffff047224 */ /* 0x000fc800078e0007 */
[----:B------:R-:W-:-:S08]  /*5560*/  IMAD.WIDE.U32.X R4, R21, UR7, R4, P1 ;  /* 0x0000000715047c25 */ /* 0x000fd000088e0404 */
.L_x_109:
[--C-:B------:R-:W-:Y:S01]  /*5570*/  SHF.R.U64 R8, R4, UR8, R5.reuse ;  /* 0x0000000804087c19 */ /* 0x100fe20008001205 */
[----:B------:R-:W-:Y:S01]  /*5580*/  ULDC.64 UR6, c[0x0][0x620] ;  /* 0x0001880000067ab9 */ /* 0x000fe20000000a00 */
[----:B------:R-:W-:Y:S01]  /*5590*/  SHF.R.U32.HI R4, RZ, UR8, R5 ;  /* 0x00000008ff047c19 */ /* 0x000fe20008011605 */
[----:B------:R-:W-:Y:S01]  /*55a0*/  ULDC UR5, c[0x0][0x150] ;  /* 0x0000540000057ab9 */ /* 0x000fe20000000800 */
[----:B------:R-:W-:Y:S01]  /*55b0*/  IADD3 R7, P1, RZ, -R8, RZ ;  /* 0x80000008ff077210 */ /* 0x000fe20007f3e0ff */
[----:B------:R-:W2:Y:S01]  /*55c0*/  LDC R24, c[0x0][0x144] ;  /* 0x00005100ff187b82 */ /* 0x000ea20000000800 */
[----:B0-----:R-:W-:Y:S01]  /*55d0*/  I2FP.F32.U32 R9, R15 ;  /* 0x0000000f00097245 */ /* 0x001fe20000201000 */
[----:B------:R-:W-:Y:S02]  /*55e0*/  ULDC.64 UR8, c[0x0][0x640] ;  /* 0x0001900000087ab9 */ /* 0x000fe40000000a00 */
[----:B------:R-:W-:Y:S01]  /*55f0*/  IMAD.X R4, RZ, RZ, ~R4, P1 ;  /* 0x000000ffff047224 */ /* 0x000fe200008e0e04 */
[----:B------:R-:W-:-:S03]  /*5600*/  ISETP.NE.U32.AND P1, PT, RZ, UR8, PT ;  /* 0x00000008ff007c0c */ /* 0x000fc6000bf25070 */
[----:B------:R-:W-:Y:S01]  /*5610*/  IMAD R6, R4, UR6, RZ ;  /* 0x0000000604067c24 */ /* 0x000fe2000f8e02ff */
[----:B------:R-:W0:Y:S01]  /*5620*/  LDC R21, c[0x0][0x148] ;  /* 0x00005200ff157b82 */ /* 0x000e220000000800 */
[C---:B------:R-:W-:Y:S01]  /*5630*/  IMAD.WIDE.U32 R4, R7.reuse, UR6, R16 ;  /* 0x0000000607047c25 */ /* 0x040fe2000f8e0010 */
[----:B------:R-:W-:Y:S01]  /*5640*/  ULDC UR6, c[0x0][0x154] ;  /* 0x0000550000067ab9 */ /* 0x000fe20000000800 */
[----:B------:R-:W-:Y:S02]  /*5650*/  ISETP.NE.AND.EX P1, PT, RZ, UR9, PT, P1 ;  /* 0x00000009ff007c0c */ /* 0x000fe4000bf25310 */
[----:B------:R-:W-:Y:S02]  /*5660*/  IMAD R7, R7, UR7, R6 ;  /* 0x0000000707077c24 */ /* 0x000fe4000f8e0206 */
[----:B------:R-:W-:Y:S01]  /*5670*/  FMUL R6, R9, UR5 ;  /* 0x0000000509067c20 */ /* 0x000fe20008400000 */
[----:B------:R-:W-:Y:S01]  /*5680*/  ULDC UR5, c[0x0][0x618] ;  /* 0x0001860000057ab9 */ /* 0x000fe20000000800 */
[----:B------:R-:W-:Y:S01]  /*5690*/  ULDC UR7, c[0x0][0x608] ;  /* 0x0001820000077ab9 */ /* 0x000fe20000000800 */
[----:B------:R-:W-:-:S03]  /*56a0*/  IMAD.IADD R5, R5, 0x1, R7 ;  /* 0x0000000105057824 */ /* 0x000fc600078e0207 */
[----:B------:R-:W3:Y:S02]  /*56b0*/  F2I.U32.TRUNC.NTZ R6, R6 ;  /* 0x0000000600067305 */ /* 0x000ee4000020f000 */
[----:B------:R-:W-:Y:S02]  /*56c0*/  SHF.R.U64 R9, R4, UR5, R5 ;  /* 0x0000000504097c19 */ /* 0x000fe40008001205 */
[----:B-1----:R-:W-:-:S05]  /*56d0*/  I2FP.F32.U32 R4, R14 ;  /* 0x0000000e00047245 */ /* 0x002fca0000201000 */
[----:B------:R-:W-:Y:S01]  /*56e0*/  FMUL R22, R4, UR6 ;  /* 0x0000000604167c20 */ /* 0x000fe20008400000 */
[----:B------:R-:W-:Y:S01]  /*56f0*/  SHF.R.U32.HI R4, RZ, UR5, R5 ;  /* 0x00000005ff047c19 */ /* 0x000fe20008011605 */
[----:B------:R-:W-:-:S03]  /*5700*/  ULDC UR5, c[0x0][0x658] ;  /* 0x0001960000057ab9 */ /* 0x000fc60000000800 */
[--C-:B------:R-:W-:Y:S01]  /*5710*/  SHF.R.U64 R20, R9, UR7, R4.reuse ;  /* 0x0000000709147c19 */ /* 0x100fe20008001204 */
[----:B------:R-:W1:Y:S01]  /*5720*/  F2I.U32.TRUNC.NTZ R22, R22 ;  /* 0x0000001600167305 */ /* 0x000e62000020f000 */
[----:B------:R-:W-:Y:S01]  /*5730*/  SHF.R.U32.HI R5, RZ, UR7, R4 ;  /* 0x00000007ff057c19 */ /* 0x000fe20008011604 */
[----:B---3--:R-:W-:-:S03]  /*5740*/  IMAD.MOV R6, RZ, RZ, -R6 ;  /* 0x000000ffff067224 */ /* 0x008fc600078e0a06 */
[----:B------:R-:W-:Y:S01]  /*5750*/  SHF.R.U64 R18, R20, UR5, R5 ;  /* 0x0000000514127c19 */ /* 0x000fe20008001205 */
[----:B--2---:R-:W-:Y:S01]  /*5760*/  IMAD R15, R24, R6, R15 ;  /* 0x00000006180f7224 */ /* 0x004fe200078e020f */
[----:B------:R-:W-:-:S03]  /*5770*/  SHF.R.U32.HI R23, RZ, UR5, R5 ;  /* 0x00000005ff177c19 */ /* 0x000fc60008011605 */
[----:B------:R-:W-:Y:S02]  /*5780*/  IMAD.MOV.U32 R4, RZ, RZ, R18 ;  /* 0x000000ffff047224 */ /* 0x000fe400078e0012 */
[----:B------:R-:W-:Y:S01]  /*5790*/  IMAD.MOV.U32 R5, RZ, RZ, R23 ;  /* 0x000000ffff057224 */ /* 0x000fe200078e0017 */
[----:B-1----:R-:W-:Y:S06]  /*57a0*/  @!P1 BRA `(.L_x_110) ;  /* 0x0000000000289947 */ /* 0x002fec0003800000 */
[----:B------:R-:W-:Y:S02]  /*57b0*/  ULDC UR5, c[0x0][0x64c] ;  /* 0x0001930000057ab9 */ /* 0x000fe40000000800 */
[----:B------:R-:W-:-:S05]  /*57c0*/  IADD3 R5, P1, R18, UR5, RZ ;  /* 0x0000000512057c10 */ /* 0x000fca000ff3e0ff */
[----:B------:R-:W-:-:S04]  /*57d0*/  IMAD.X R23, RZ, RZ, R23, P1 ;  /* 0x000000ffff177224 */ /* 0x000fc800008e0617 */
[----:B------:R-:W-:-:S04]  /*57e0*/  IMAD.WIDE.U32 R6, R23, UR8, RZ ;  /* 0x0000000817067c25 */ /* 0x000fc8000f8e00ff */
[----:B------:R-:W-:-:S04]  /*57f0*/  IMAD.WIDE.U32 R6, P1, R5, UR9, R6 ;  /* 0x0000000905067c25 */ /* 0x000fc8000f820006 */
[----:B------:R-:W-:-:S04]  /*5800*/  IMAD.WIDE.U32 R4, R5, UR8, RZ ;  /* 0x0000000805047c25 */ /* 0x000fc8000f8e00ff */
[----:B------:R-:W-:Y:S01]  /*5810*/  IMAD.MOV.U32 R4, RZ, RZ, R7 ;  /* 0x000000ffff047224 */ /* 0x000fe200078e0007 */
[----:B------:R-:W-:Y:S01]  /*5820*/  IADD3 RZ, P3, R5, R6, RZ ;  /* 0x0000000605ff7210 */ /* 0x000fe20007f7e0ff */
[----:B------:R-:W-:-:S04]  /*5830*/  IMAD.X R5, RZ, RZ, RZ, P1 ;  /* 0x000000ffff057224 */ /* 0x000fc800008e06ff */
[----:B------:R-:W-:-:S08]  /*5840*/  IMAD.WIDE.U32.X R4, R23, UR9, R4, P3 ;  /* 0x0000000917047c25 */ /* 0x000fd000098e0404 */
.L_x_110:
[----:B------:R-:W-:Y:S01]  /*5850*/  ISETP.NE.AND P1, PT, R2, 0x1, PT ;  /* 0x000000010200780c */ /* 0x000fe20003f25270 */
[----:B------:R-:W-:Y:S01]  /*5860*/  ULDC UR5, c[0x0][0x648] ;  /* 0x0001920000057ab9 */ /* 0x000fe20000000800 */
[----:B------:R-:W-:Y:S01]  /*5870*/  LOP3.LUT R20, R20, UR18, RZ, 0xc0, !PT ;  /* 0x0000001214147c12 */ /* 0x000fe2000f8ec0ff */
[----:B------:R-:W-:Y:S01]  /*5880*/  IMAD.MOV R22, RZ, RZ, -R22 ;  /* 0x000000ffff167224 */ /* 0x000fe200078e0a16 */
[----:B------:R-:W-:Y:S01]  /*5890*/  SHF.R.U64 R5, R4, UR5, R5 ;  /* 0x0000000504057c19 */ /* 0x000fe20008001205 */
[----:B------:R-:W-:Y:S01]  /*58a0*/  ULDC UR5, c[0x0][0x638] ;  /* 0x00018e0000057ab9 */ /* 0x000fe20000000800 */
[----:B------:R-:W-:Y:S01]  /*58b0*/  LOP3.LUT R9, R9, UR4, RZ, 0xc0, !PT ;  /* 0x0000000409097c12 */ /* 0x000fe2000f8ec0ff */
[----:B------:R-:W-:Y:S01]  /*58c0*/  ULDC UR6, c[0x0][0x610] ;  /* 0x0001840000067ab9 */ /* 0x000fe20000000800 */
[----:B------:R-:W-:Y:S02]  /*58d0*/  IMAD.MOV.U32 R4, RZ, RZ, 0x1 ;  /* 0x00000001ff047424 */ /* 0x000fe400078e00ff */
[----:B------:R-:W-:-:S02]  /*58e0*/  IMAD.MOV R7, RZ, RZ, -R5 ;  /* 0x000000ffff077224 */ /* 0x000fc400078e0a05 */
[----:B------:R-:W-:Y:S02]  /*58f0*/  IMAD R20, R5, UR19, R20 ;  /* 0x0000001305147c24 */ /* 0x000fe4000f8e0214 */
[----:B0-----:R-:W-:Y:S02]  /*5900*/  @P1 IMAD R15, R21, R22, R14 ;  /* 0x00000016150f1224 */ /* 0x001fe400078e020e */
[----:B------:R-:W-:Y:S01]  /*5910*/  IMAD R18, R7, UR5, R18 ;  /* 0x0000000507127c24 */ /* 0x000fe2000f8e0212 */
[----:B------:R-:W-:Y:S01]  /*5920*/  ULDC UR5, c[0x0][0x600] ;  /* 0x0001800000057ab9 */ /* 0x000fe20000000800 */
[----:B------:R-:W-:Y:S02]  /*5930*/  IMAD R15, R20, UR6, R15 ;  /* 0x00000006140f7c24 */ /* 0x000fe4000f8e020f */
[----:B------:R-:W-:-:S05]  /*5940*/  IMAD R18, R18, UR5, R9 ;  /* 0x0000000512127c24 */ /* 0x000fca000f8e0209 */
[----:B------:R-:W-:Y:S02]  /*5950*/  SEL R9, R18, R15, !P1 ;  /* 0x0000000f12097207 */ /* 0x000fe40004800000 */
[----:B------:R-:W-:-:S07]  /*5960*/  SEL R7, R15, R18, !P1 ;  /* 0x000000120f077207 */ /* 0x000fce0004800000 */
.L_x_108:
[----:B------:R-:W-:Y:S05]  /*5970*/  BSYNC B1 ;  /* 0x0000000000017941 */ /* 0x000fea0003800000 */
.L_x_107:
[----:B------:R-:W-:-:S13]  /*5980*/  LOP3.LUT P1, RZ, R4, 0xff, RZ, 0xc0, !PT ;  /* 0x000000ff04ff7812 */ /* 0x000fda000782c0ff */
[----:B------:R-:W-:Y:S05]  /*5990*/  @P1 BRA `(.L_x_111) ;  /* 0xfffffff400301947 */ /* 0x000fea000383ffff */
[----:B------:R-:W-:Y:S05]  /*59a0*/  BSYNC B0 ;  /* 0x0000000000007941 */ /* 0x000fea0003800000 */
.L_x_99:
[----:B------:R-:W-:-:S03]  /*59b0*/  UMOV UR5, 0xffffffff ;  /* 0xffffffff00057882 */ /* 0x000fc60000000000 */
[----:B------:R-:W-:Y:S05]  /*59c0*/  BRA.DIV UR5, `(.L_x_112) ;  /* 0x0000000e05107947 */ /* 0x000fea000b800000 */
[----:B------:R-:W-:-:S13]  /*59d0*/  ELECT P6, URZ, PT ;  /* 0x00000000003f782f */ /* 0x000fda00038c0000 */
.L_x_140:
[----:B------:R-:W-:Y:S04]  /*59e0*/  BSSY B0, `(.L_x_113) ;  /* 0x00000a9000007945 */ /* 0x000fe80003800000 */
[----:B------:R-:W-:Y:S05]  /*59f0*/  @!P6 BRA `(.L_x_114) ;  /* 0x00000008009ce947 */ /* 0x000fea0003800000 */
[----:B------:R-:W-:-:S04]  /*5a00*/  LOP3.LUT R19, R19, 0x2, RZ, 0xfc, !PT ;  /* 0x0000000213137812 */ /* 0x000fc800078efcff */
[----:B------:R-:W-:-:S13]  /*5a10*/  ISETP.NE.AND P0, PT, R19, 0x3, PT ;  /* 0x000000031300780c */ /* 0x000fda0003f05270 */
[----:B------:R-:W-:Y:S05]  /*5a20*/  @!P0 BRA `(.L_x_115) ;  /* 0x0000000000048947 */ /* 0x000fea0003800000 */
[----:B------:R-:W-:Y:S01]  /*5a30*/  BPT.TRAP 0x1 ;  /* 0x000000040000795c */ /* 0x000fe20000300000 */
.L_x_115:
[----:B------:R-:W0:Y:S01]  /*5a40*/  S2R R3, SR_CgaCtaId ;  /* 0x0000000000037919 */ /* 0x000e220000008800 */
[----:B------:R-:W-:-:S04]  /*5a50*/  MOV R2, 0x400 ;  /* 0x0000040000027802 */ /* 0x000fc80000000f00 */
[----:B0-----:R-:W-:Y:S02]  /*5a60*/  LEA R3, R3, R2, 0x18 ;  /* 0x0000000203037211 */ /* 0x001fe400078ec0ff */
[----:B------:R-:W-:-:S03]  /*5a70*/  SHF.L.U32 R2, R0, 0x1f, RZ ;  /* 0x0000001f00027819 */ /* 0x000fc600000006ff */
[----:B------:R-:W-:-:S04]  /*5a80*/  VIADD R3, R3, 0x90 ;  /* 0x0000009003037836 */ /* 0x000fc80000000000 */
[C---:B------:R-:W-:Y:S02]  /*5a90*/  IMAD R7, R12.reuse, 0x8, R3 ;  /* 0x000000080c077824 */ /* 0x040fe400078e0203 */
[----:B------:R-:W-:Y:S02]  /*5aa0*/  VIADD R12, R12, 0x1 ;  /* 0x000000010c0c7836 */ /* 0x000fe40000000000 */
[----:B------:R-:W0:Y:S03]  /*5ab0*/  SYNCS.PHASECHK.TRANS64.TRYWAIT P0, [R7+URZ], R2 ;  /* 0x00000002070075a7 */ /* 0x000e26000800017f */
[----:B------:R-:W-:-:S04]  /*5ac0*/  ISETP.NE.AND P1, PT, R12, 0x12, PT ;  /* 0x000000120c00780c */ /* 0x000fc80003f25270 */
[----:B------:R-:W-:Y:S02]  /*5ad0*/  SEL R5, RZ, 0x1, P1 ;  /* 0x00000001ff057807 */ /* 0x000fe40000800000 */
[----:B------:R-:W-:Y:S02]  /*5ae0*/  SEL R12, R12, RZ, P1 ;  /* 0x000000ff0c0c7207 */ /* 0x000fe40000800000 */
[----:B------:R-:W-:-:S03]  /*5af0*/  LOP3.LUT R5, R0, R5, RZ, 0x3c, !PT ;  /* 0x0000000500057212 */ /* 0x000fc600078e3cff */
[----:B------:R-:W-:Y:S01]  /*5b00*/  IMAD R9, R12, 0x8, R3 ;  /* 0x000000080c097824 */ /* 0x000fe200078e0203 */
[----:B------:R-:W-:Y:S01]  /*5b10*/  SHF.L.U32 R4, R5, 0x1f, RZ ;  /* 0x0000001f05047819 */ /* 0x000fe200000006ff */
[----:B0-----:R-:W-:Y:S06]  /*5b20*/  @!P0 BRA `(.L_x_116) ;  /* 0x0000000800d88947 */ /* 0x001fec0003800000 */
.L_x_141:
[----:B------:R-:W1:Y:S01]  /*5b30*/  SYNCS.PHASECHK.TRANS64.TRYWAIT P0, [R9+URZ], R4 ;  /* 0x00000004090075a7 */ /* 0x000e62000800017f */
[----:B------:R-:W-:-:S05]  /*5b40*/  VIADD R0, R12, 0x1 ;  /* 0x000000010c007836 */ /* 0x000fca0000000000 */
[----:B------:R-:W-:-:S04]  /*5b50*/  ISETP.NE.AND P1, PT, R0, 0x12, PT ;  /* 0x000000120000780c */ /* 0x000fc80003f25270 */
[----:B0-----:R-:W-:Y:S02]  /*5b60*/  SEL R2, RZ, 0x1, P1 ;  /* 0x00000001ff027807 */ /* 0x001fe40000800000 */
[----:B------:R-:W-:Y:S02]  /*5b70*/  SEL R0, R0, RZ, P1 ;  /* 0x000000ff00007207 */ /* 0x000fe40000800000 */
[----:B------:R-:W-:-:S03]  /*5b80*/  LOP3.LUT R7, R5, R2, RZ, 0x3c, !PT ;  /* 0x0000000205077212 */ /* 0x000fc600078e3cff */
[----:B------:R-:W-:Y:S01]  /*5b90*/  IMAD R6, R0, 0x8, R3 ;  /* 0x0000000800067824 */ /* 0x000fe200078e0203 */
[----:B------:R-:W-:Y:S01]  /*5ba0*/  SHF.L.U32 R5, R7, 0x1f, RZ ;  /* 0x0000001f07057819 */ /* 0x000fe200000006ff */
[----:B-1----:R-:W-:Y:S06]  /*5bb0*/  @!P0 BRA `(.L_x_117) ;  /* 0x0000000800c88947 */ /* 0x002fec0003800000 */
.L_x_142:
[----:B------:R-:W1:Y:S01]  /*5bc0*/  SYNCS.PHASECHK.TRANS64.TRYWAIT P0, [R6+URZ], R5 ;  /* 0x00000005060075a7 */ /* 0x000e62000800017f */
[----:B------:R-:W-:-:S05]  /*5bd0*/  VIADD R0, R0, 0x1 ;  /* 0x0000000100007836 */ /* 0x000fca0000000000 */
[----:B------:R-:W-:-:S04]  /*5be0*/  ISETP.NE.AND P1, PT, R0, 0x12, PT ;  /* 0x000000120000780c */ /* 0x000fc80003f25270 */
[----:B------:R-:W-:Y:S02]  /*5bf0*/  SEL R2, RZ, 0x1, P1 ;  /* 0x00000001ff027807 */ /* 0x000fe40000800000 */
[----:B------:R-:W-:Y:S02]  /*5c00*/  SEL R0, R0, RZ, P1 ;  /* 0x000000ff00007207 */ /* 0x000fe40000800000 */
[----:B------:R-:W-:-:S03]  /*5c10*/  LOP3.LUT R7, R7, R2, RZ, 0x3c, !PT ;  /* 0x0000000207077212 */ /* 0x000fc600078e3cff */
[----:B0-----:R-:W-:Y:S01]  /*5c20*/  IMAD R9, R0, 0x8, R3 ;  /* 0x0000000800097824 */ /* 0x001fe200078e0203 */
[----:B------:R-:W-:Y:S01]  /*5c30*/  SHF.L.U32 R4, R7, 0x1f, RZ ;  /* 0x0000001f07047819 */ /* 0x000fe200000006ff */
[----:B-1----:R-:W-:Y:S06]  /*5c40*/  @!P0 BRA `(.L_x_118) ;  /* 0x0000000800b88947 */ /* 0x002fec0003800000 */
.L_x_143:
        /* <DEDUP_REMOVED lines=9> */
.L_x_144:
        /* <DEDUP_REMOVED lines=9> */
.L_x_145:
        /* <DEDUP_REMOVED lines=9> */
.L_x_146:
        /* <DEDUP_REMOVED lines=9> */
.L_x_147:
        /* <DEDUP_REMOVED lines=9> */
.L_x_148:
        /* <DEDUP_REMOVED lines=9> */
.L_x_149:
        /* <DEDUP_REMOVED lines=9> */
.L_x_150:
        /* <DEDUP_REMOVED lines=9> */
.L_x_151:
        /* <DEDUP_REMOVED lines=9> */
.L_x_152:
        /* <DEDUP_REMOVED lines=9> */
.L_x_153:
        /* <DEDUP_REMOVED lines=9> */
.L_x_154:
        /* <DEDUP_REMOVED lines=9> */
.L_x_155:
        /* <DEDUP_REMOVED lines=9> */
.L_x_156:
[----:B------:R-:W1:Y:S01]  /*63a0*/  SYNCS.PHASECHK.TRANS64.TRYWAIT P0, [R6+URZ], R5 ;  /* 0x00000005060075a7 */ /* 0x000e62000800017f */
[----:B------:R-:W-:-:S05]  /*63b0*/  VIADD R0, R0, 0x1 ;  /* 0x0000000100007836 */ /* 0x000fca0000000000 */
[----:B------:R-:W-:-:S04]  /*63c0*/  ISETP.NE.AND P1, PT, R0, 0x12, PT ;  /* 0x000000120000780c */ /* 0x000fc80003f25270 */
[----:B------:R-:W-:Y:S02]  /*63d0*/  SEL R2, RZ, 0x1, P1 ;  /* 0x00000001ff027807 */ /* 0x000fe40000800000 */
[----:B------:R-:W-:Y:S02]  /*63e0*/  SEL R0, R0, RZ, P1 ;  /* 0x000000ff00007207 */ /* 0x000fe40000800000 */
[----:B------:R-:W-:Y:S01]  /*63f0*/  LOP3.LUT R2, R7, R2, RZ, 0x3c, !PT ;  /* 0x0000000207027212 */ /* 0x000fe200078e3cff */
[----:B-1----:R-:W-:Y:S06]  /*6400*/  @!P0 BRA `(.L_x_132) ;  /* 0x0000000400e08947 */ /* 0x002fec0003800000 */
.L_x_157:
[----:B------:R-:W-:Y:S01]  /*6410*/  IMAD R3, R0, 0x8, R3 ;  /* 0x0000000800037824 */ /* 0x000fe200078e0203 */
[----:B------:R-:W-:-:S07]  /*6420*/  SHF.L.U32 R0, R2, 0x1f, RZ ;  /* 0x0000001f02007819 */ /* 0x000fce00000006ff */
.L_x_133:
[----:B--2---:R2:W3:Y:S02]  /*6430*/  SYNCS.PHASECHK.TRANS64.TRYWAIT P0, [R3+URZ], R0 ;  /* 0x00000000030075a7 */ /* 0x0044e4000800017f */
[----:B---3--:R-:W-:Y:S05]  /*6440*/  @!P0 NANOSLEEP.SYNCS 0x989680 ;  /* 0x009896800000895d */ /* 0x008fea0003900000 */
[----:B------:R-:W3:Y:S02]  /*6450*/  @!P0 SYNCS.PHASECHK.TRANS64 P0, [R3+URZ], R0 ;  /* 0x00000000030085a7 */ /* 0x000ee4000800007f */
[----:B---3--:R-:W-:Y:S05]  /*6460*/  @!P0 BRA `(.L_x_133) ;  /* 0xfffffffc00f08947 */ /* 0x008fea000383ffff */
.L_x_114:
[----:B------:R-:W-:Y:S05]  /*6470*/  BSYNC B0 ;  /* 0x0000000000007941 */ /* 0x000fea0003800000 */
.L_x_113:
[----:B------:R-:W-:Y:S05]  /*6480*/  EXIT ;  /* 0x000000000000794d */ /* 0x000fea0003800000 */
.L_x_18:
[----:B---3--:R3:W4:Y:S02]  /*6490*/  SYNCS.PHASECHK.TRANS64.TRYWAIT P1, [R3+URZ], R0 ;  /* 0x00000000030075a7 */ /* 0x008724000802017f */
[----:B----4-:R-:W-:Y:S05]  /*64a0*/  @!P1 NANOSLEEP.SYNCS 0x989680 ;  /* 0x009896800000995d */ /* 0x010fea0003900000 */
[----:B------:R-:W4:Y:S02]  /*64b0*/  @!P1 SYNCS.PHASECHK.TRANS64 P1, [R3+URZ], R0 ;  /* 0x00000000030095a7 */ /* 0x000f24000802007f */
[----:B----4-:R-:W-:Y:S05]  /*64c0*/  @!P1 BRA `(.L_x_18) ;  /* 0xfffffffc00f09947 */ /* 0x010fea000383ffff */
[----:B------:R-:W-:Y:S05]  /*64d0*/  BRA `(.L_x_17) ;  /* 0xffffffac00c87947 */ /* 0x000fea000383ffff */
.L_x_23:
[----:B-1----:R-:W-:-:S04]  /*64e0*/  IMAD.U32 R4, RZ, RZ, UR4 ;  /* 0x00000004ff047e24 */ /* 0x002fc8000f8e00ff */
[----:B------:R1:W2:Y:S03]  /*64f0*/  SYNCS.PHASECHK.TRANS64.TRYWAIT P1, [R4+URZ], R3 ;  /* 0x00000003040075a7 */ /* 0x0002a6000802017f */
[----:B--2---:R-:W-:Y:S05]  /*6500*/  @!P1 NANOSLEEP.SYNCS 0x989680 ;  /* 0x009896800000995d */ /* 0x004fea0003900000 */
[----:B------:R-:W2:Y:S02]  /*6510*/  @!P1 SYNCS.PHASECHK.TRANS64 P1, [R4+URZ], R3 ;  /* 0x00000003040095a7 */ /* 0x000ea4000802007f */
[----:B--2---:R-:W-:Y:S05]  /*6520*/  @!P1 BRA `(.L_x_23) ;  /* 0xfffffffc00ec9947 */ /* 0x004fea000383ffff */
[----:B------:R-:W-:Y:S05]  /*6530*/  BRA `(.L_x_22) ;  /* 0xffffffb000607947 */ /* 0x000fea000383ffff */
.L_x_100:
[----:B------:R-:W-:Y:S01]  /*6540*/  BSSY B1, `(.L_x_134) ;  /* 0x0000006000017945 */ /* 0x000fe20003800000 */
[----:B------:R-:W-:-:S07]  /*6550*/  IMAD.MOV.U32 R15, RZ, RZ, -0x1 ;  /* 0xffffffffff0f7424 */ /* 0x000fce00078e00ff */
[----:B------:R-:W-:Y:S05]  /*6560*/  WARPSYNC.COLLECTIVE R15, `(.L_x_135) ;  /* 0x000000000f0c7348 */ /* 0x000fea0003c00000 */
[----:B------:R-:W-:Y:S02]  /*6570*/  ELECT P6, UR62, PT ;  /* 0x00000000003e782f */ /* 0x000fe400038c0000 */
[----:B------:R-:W-:Y:S01]  /*6580*/  MOV R14, UR62 ;  /* 0x0000003e000e7c02 */ /* 0x000fe20008000f00 */
[----:B------:R-:W-:Y:S10]  /*6590*/  ENDCOLLECTIVE ;  /* 0x000000000000791b */ /* 0x000ff40003800000 */
.L_x_135:
[----:B------:R-:W-:Y:S05]  /*65a0*/  BSYNC B1 ;  /* 0x0000000000017941 */ /* 0x000fea0003800000 */
.L_x_134:
[----:B------:R-:W-:Y:S05]  /*65b0*/  BRA `(.L_x_136) ;  /* 0xffffffe800347947 */ /* 0x000fea000383ffff */
.L_x_103:
[----:B0-----:R0:W1:Y:S02]  /*65c0*/  SYNCS.PHASECHK.TRANS64.TRYWAIT P1, [R14+URZ+0x90], R7 ;  /* 0x000090070e0075a7 */ /* 0x001064000802017f */
[----:B-1----:R-:W-:Y:S05]  /*65d0*/  @!P1 NANOSLEEP.SYNCS 0x989680 ;  /* 0x009896800000995d */ /* 0x002fea0003900000 */
[----:B------:R-:W1:Y:S02]  /*65e0*/  @!P1 SYNCS.PHASECHK.TRANS64 P1, [R14+URZ+0x90], R7 ;  /* 0x000090070e0095a7 */ /* 0x000e64000802007f */
[----:B-1----:R-:W-:Y:S05]  /*65f0*/  @!P1 BRA `(.L_x_103) ;  /* 0xfffffffc00f09947 */ /* 0x002fea000383ffff */
[----:B------:R-:W-:Y:S05]  /*6600*/  BRA `(.L_x_137) ;  /* 0xffffffe800707947 */ /* 0x000fea000383ffff */
.L_x_112:
[----:B------:R-:W-:Y:S01]  /*6610*/  BSSY B0, `(.L_x_138) ;  /* 0x0000006000007945 */ /* 0x000fe20003800000 */
[----:B------:R-:W-:-:S07]  /*6620*/  IMAD.MOV.U32 R15, RZ, RZ, -0x1 ;  /* 0xffffffffff0f7424 */ /* 0x000fce00078e00ff */
[----:B------:R-:W-:Y:S05]  /*6630*/  WARPSYNC.COLLECTIVE R15, `(.L_x_139) ;  /* 0x000000000f0c7348 */ /* 0x000fea0003c00000 */
[----:B------:R-:W-:Y:S02]  /*6640*/  ELECT P6, UR62, PT ;  /* 0x00000000003e782f */ /* 0x000fe400038c0000 */
[----:B------:R-:W-:Y:S01]  /*6650*/  MOV R14, UR62 ;  /* 0x0000003e000e7c02 */ /* 0x000fe20008000f00 */
[----:B------:R-:W-:Y:S10]  /*6660*/  ENDCOLLECTIVE ;  /* 0x000000000000791b */ /* 0x000ff40003800000 */
.L_x_139:
[----:B------:R-:W-:Y:S05]  /*6670*/  BSYNC B0 ;  /* 0x0000000000007941 */ /* 0x000fea0003800000 */
.L_x_138:
[----:B------:R-:W-:Y:S05]  /*6680*/  BRA `(.L_x_140) ;  /* 0xfffffff000d47947 */ /* 0x000fea000383ffff */
.L_x_116:
[----:B0-----:R0:W1:Y:S02]  /*6690*/  SYNCS.PHASECHK.TRANS64.TRYWAIT P0, [R7+URZ], R2 ;  /* 0x00000002070075a7 */ /* 0x001064000800017f */
[----:B-1----:R-:W-:Y:S05]  /*66a0*/  @!P0 NANOSLEEP.SYNCS 0x989680 ;  /* 0x009896800000895d */ /* 0x002fea0003900000 */
[----:B------:R-:W1:Y:S02]  /*66b0*/  @!P0 SYNCS.PHASECHK.TRANS64 P0, [R7+URZ], R2 ;  /* 0x00000002070085a7 */ /* 0x000e64000800007f */
[----:B-1----:R-:W-:Y:S05]  /*66c0*/  @!P0 BRA `(.L_x_116) ;  /* 0xfffffffc00f08947 */ /* 0x002fea000383ffff */
[----:B------:R-:W-:Y:S05]  /*66d0*/  BRA `(.L_x_141) ;  /* 0xfffffff400147947 */ /* 0x000fea000383ffff */
.L_x_117:
[----:B0-----:R0:W1:Y:S02]  /*66e0*/  SYNCS.PHASECHK.TRANS64.TRYWAIT P0, [R9+URZ], R4 ;  /* 0x00000004090075a7 */ /* 0x001064000800017f */
[----:B-1----:R-:W-:Y:S05]  /*66f0*/  @!P0 NANOSLEEP.SYNCS 0x989680 ;  /* 0x009896800000895d */ /* 0x002fea0003900000 */
[----:B------:R-:W1:Y:S02]  /*6700*/  @!P0 SYNCS.PHASECHK.TRANS64 P0, [R9+URZ], R4 ;  /* 0x00000004090085a7 */ /* 0x000e64000800007f */
[----:B-1----:R-:W-:Y:S05]  /*6710*/  @!P0 BRA `(.L_x_117) ;  /* 0xfffffffc00f08947 */ /* 0x002fea000383ffff */
[----:B------:R-:W-:Y:S05]  /*6720*/  BRA `(.L_x_142) ;  /* 0xfffffff400247947 */ /* 0x000fea000383ffff */
.L_x_118:
[----:B0-----:R0:W1:Y:S02]  /*6730*/  SYNCS.PHASECHK.TRANS64.TRYWAIT P0, [R6+URZ], R5 ;  /* 0x00000005060075a7 */ /* 0x001064000800017f */
[----:B-1----:R-:W-:Y:S05]  /*6740*/  @!P0 NANOSLEEP.SYNCS 0x989680 ;  /* 0x009896800000895d */ /* 0x002fea0003900000 */
[----:B------:R-:W1:Y:S02]  /*6750*/  @!P0 SYNCS.PHASECHK.TRANS64 P0, [R6+URZ], R5 ;  /* 0x00000005060085a7 */ /* 0x000e64000800007f */
[----:B-1----:R-:W-:Y:S05]  /*6760*/  @!P0 BRA `(.L_x_118) ;  /* 0xfffffffc00f08947 */ /* 0x002fea000383ffff */
[----:B------:R-:W-:Y:S05]  /*6770*/  BRA `(.L_x_143) ;  /* 0xfffffff400347947 */ /* 0x000fea000383ffff */
.L_x_119:
[----:B0-----:R0:W1:Y:S02]  /*6780*/  SYNCS.PHASECHK.TRANS64.TRYWAIT P0, [R9+URZ], R4 ;  /* 0x00000004090075a7 */ /* 0x001064000800017f */
[----:B-1----:R-:W-:Y:S05]  /*6790*/  @!P0 NANOSLEEP.SYNCS 0x989680 ;  /* 0x009896800000895d */ /* 0x002fea0003900000 */
[----:B------:R-:W1:Y:S02]  /*67a0*/  @!P0 SYNCS.PHASECHK.TRANS64 P0, [R9+URZ], R4 ;  /* 0x00000004090085a7 */ /* 0x000e64000800007f */
[----:B-1----:R-:W-:Y:S05]  /*67b0*/  @!P0 BRA `(.L_x_119) ;  /* 0xfffffffc00f08947 */ /* 0x002fea000383ffff */
[----:B------:R-:W-:Y:S05]  /*67c0*/  BRA `(.L_x_144) ;  /* 0xfffffff400447947 */ /* 0x000fea000383ffff */
.L_x_120:
[----:B0-----:R0:W1:Y:S02]  /*67d0*/  SYNCS.PHASECHK.TRANS64.TRYWAIT P0, [R6+URZ], R5 ;  /* 0x00000005060075a7 */ /* 0x001064000800017f */
[----:B-1----:R-:W-:Y:S05]  /*67e0*/  @!P0 NANOSLEEP.SYNCS 0x989680 ;  /* 0x009896800000895d */ /* 0x002fea0003900000 */
[----:B------:R-:W1:Y:S02]  /*67f0*/  @!P0 SYNCS.PHASECHK.TRANS64 P0, [R6+URZ], R5 ;  /* 0x00000005060085a7 */ /* 0x000e64000800007f */
[----:B-1----:R-:W-:Y:S05]  /*6800*/  @!P0 BRA `(.L_x_120) ;  /* 0xfffffffc00f08947 */ /* 0x002fea000383ffff */
[----:B------:R-:W-:Y:S05]  /*6810*/  BRA `(.L_x_145) ;  /* 0xfffffff400547947 */ /* 0x000fea000383ffff */
.L_x_121:
[----:B0-----:R0:W1:Y:S02]  /*6820*/  SYNCS.PHASECHK.TRANS64.TRYWAIT P0, [R9+URZ], R4 ;  /* 0x00000004090075a7 */ /* 0x001064000800017f */
[----:B-1----:R-:W-:Y:S05]  /*6830*/  @!P0 NANOSLEEP.SYNCS 0x989680 ;  /* 0x009896800000895d */ /* 0x002fea0003900000 */
[----:B------:R-:W1:Y:S02]  /*6840*/  @!P0 SYNCS.PHASECHK.TRANS64 P0, [R9+URZ], R4 ;  /* 0x00000004090085a7 */ /* 0x000e64000800007f */
[----:B-1----:R-:W-:Y:S05]  /*6850*/  @!P0 BRA `(.L_x_121) ;  /* 0xfffffffc00f08947 */ /* 0x002fea000383ffff */
[----:B------:R-:W-:Y:S05]  /*6860*/  BRA `(.L_x_146) ;  /* 0xfffffff400647947 */ /* 0x000fea000383ffff */
.L_x_122:
[----:B0-----:R0:W1:Y:S02]  /*6870*/  SYNCS.PHASECHK.TRANS64.TRYWAIT P0, [R6+URZ], R5 ;  /* 0x00000005060075a7 */ /* 0x001064000800017f */
[----:B-1----:R-:W-:Y:S05]  /*6880*/  @!P0 NANOSLEEP.SYNCS 0x989680 ;  /* 0x009896800000895d */ /* 0x002fea0003900000 */
[----:B------:R-:W1:Y:S02]  /*6890*/  @!P0 SYNCS.PHASECHK.TRANS64 P0, [R6+URZ], R5 ;  /* 0x00000005060085a7 */ /* 0x000e64000800007f */
[----:B-1----:R-:W-:Y:S05]  /*68a0*/  @!P0 BRA `(.L_x_122) ;  /* 0xfffffffc00f08947 */ /* 0x002fea000383ffff */
[----:B------:R-:W-:Y:S05]  /*68b0*/  BRA `(.L_x_147) ;  /* 0xfffffff400747947 */ /* 0x000fea000383ffff */
.L_x_123:
[----:B0-----:R0:W1:Y:S02]  /*68c0*/  SYNCS.PHASECHK.TRANS64.TRYWAIT P0, [R9+URZ], R4 ;  /* 0x00000004090075a7 */ /* 0x001064000800017f */
[----:B-1----:R-:W-:Y:S05]  /*68d0*/  @!P0 NANOSLEEP.SYNCS 0x989680 ;  /* 0x009896800000895d */ /* 0x002fea0003900000 */
[----:B------:R-:W1:Y:S02]  /*68e0*/  @!P0 SYNCS.PHASECHK.TRANS64 P0, [R9+URZ], R4 ;  /* 0x00000004090085a7 */ /* 0x000e64000800007f */
[----:B-1----:R-:W-:Y:S05]  /*68f0*/  @!P0 BRA `(.L_x_123) ;  /* 0xfffffffc00f08947 */ /* 0x002fea000383ffff */
[----:B------:R-:W-:Y:S05]  /*6900*/  BRA `(.L_x_148) ;  /* 0xfffffff400847947 */ /* 0x000fea000383ffff */
.L_x_124:
[----:B0-----:R0:W1:Y:S02]  /*6910*/  SYNCS.PHASECHK.TRANS64.TRYWAIT P0, [R6+URZ], R5 ;  /* 0x00000005060075a7 */ /* 0x001064000800017f */
[----:B-1----:R-:W-:Y:S05]  /*6920*/  @!P0 NANOSLEEP.SYNCS 0x989680 ;  /* 0x009896800000895d */ /* 0x002fea0003900000 */
[----:B------:R-:W1:Y:S02]  /*6930*/  @!P0 SYNCS.PHASECHK.TRANS64 P0, [R6+URZ], R5 ;  /* 0x00000005060085a7 */ /* 0x000e64000800007f */
[----:B-1----:R-:W-:Y:S05]  /*6940*/  @!P0 BRA `(.L_x_124) ;  /* 0xfffffffc00f08947 */ /* 0x002fea000383ffff */
[----:B------:R-:W-:Y:S05]  /*6950*/  BRA `(.L_x_149) ;  /* 0xfffffff400947947 */ /* 0x000fea000383ffff */
.L_x_125:
[----:B0-----:R0:W1:Y:S02]  /*6960*/  SYNCS.PHASECHK.TRANS64.TRYWAIT P0, [R9+URZ], R4 ;  /* 0x00000004090075a7 */ /* 0x001064000800017f */
[----:B-1----:R-:W-:Y:S05]  /*6970*/  @!P0 NANOSLEEP.SYNCS 0x989680 ;  /* 0x009896800000895d */ /* 0x002fea0003900000 */
[----:B------:R-:W1:Y:S02]  /*6980*/  @!P0 SYNCS.PHASECHK.TRANS64 P0, [R9+URZ], R4 ;  /* 0x00000004090085a7 */ /* 0x000e64000800007f */
[----:B-1----:R-:W-:Y:S05]  /*6990*/  @!P0 BRA `(.L_x_125) ;  /* 0xfffffffc00f08947 */ /* 0x002fea000383ffff */
[----:B------:R-:W-:Y:S05]  /*69a0*/  BRA `(.L_x_150) ;  /* 0xfffffff400a47947 */ /* 0x000fea000383ffff */
.L_x_126:
[----:B0-----:R0:W1:Y:S02]  /*69b0*/  SYNCS.PHASECHK.TRANS64.TRYWAIT P0, [R6+URZ], R5 ;  /* 0x00000005060075a7 */ /* 0x001064000800017f */
[----:B-1----:R-:W-:Y:S05]  /*69c0*/  @!P0 NANOSLEEP.SYNCS 0x989680 ;  /* 0x009896800000895d */ /* 0x002fea0003900000 */
[----:B------:R-:W1:Y:S02]  /*69d0*/  @!P0 SYNCS.PHASECHK.TRANS64 P0, [R6+URZ], R5 ;  /* 0x00000005060085a7 */ /* 0x000e64000800007f */
[----:B-1----:R-:W-:Y:S05]  /*69e0*/  @!P0 BRA `(.L_x_126) ;  /* 0xfffffffc00f08947 */ /* 0x002fea000383ffff */
[----:B------:R-:W-:Y:S05]  /*69f0*/  BRA `(.L_x_151) ;  /* 0xfffffff400b47947 */ /* 0x000fea000383ffff */
.L_x_127:
[----:B0-----:R0:W1:Y:S02]  /*6a00*/  SYNCS.PHASECHK.TRANS64.TRYWAIT P0, [R9+URZ], R4 ;  /* 0x00000004090075a7 */ /* 0x001064000800017f */
[----:B-1----:R-:W-:Y:S05]  /*6a10*/  @!P0 NANOSLEEP.SYNCS 0x989680 ;  /* 0x009896800000895d */ /* 0x002fea0003900000 */
[----:B------:R-:W1:Y:S02]  /*6a20*/  @!P0 SYNCS.PHASECHK.TRANS64 P0, [R9+URZ], R4 ;  /* 0x00000004090085a7 */ /* 0x000e64000800007f */
[----:B-1----:R-:W-:Y:S05]  /*6a30*/  @!P0 BRA `(.L_x_127) ;  /* 0xfffffffc00f08947 */ /* 0x002fea000383ffff */
[----:B------:R-:W-:Y:S05]  /*6a40*/  BRA `(.L_x_152) ;  /* 0xfffffff400c47947 */ /* 0x000fea000383ffff */
.L_x_128:
[----:B0-----:R0:W1:Y:S02]  /*6a50*/  SYNCS.PHASECHK.TRANS64.TRYWAIT P0, [R6+URZ], R5 ;  /* 0x00000005060075a7 */ /* 0x001064000800017f */
[----:B-1----:R-:W-:Y:S05]  /*6a60*/  @!P0 NANOSLEEP.SYNCS 0x989680 ;  /* 0x009896800000895d */ /* 0x002fea0003900000 */
[----:B------:R-:W1:Y:S02]  /*6a70*/  @!P0 SYNCS.PHASECHK.TRANS64 P0, [R6+URZ], R5 ;  /* 0x00000005060085a7 */ /* 0x000e64000800007f */
[----:B-1----:R-:W-:Y:S05]  /*6a80*/  @!P0 BRA `(.L_x_128) ;  /* 0xfffffffc00f08947 */ /* 0x002fea000383ffff */
[----:B------:R-:W-:Y:S05]  /*6a90*/  BRA `(.L_x_153) ;  /* 0xfffffff400d47947 */ /* 0x000fea000383ffff */
.L_x_129:
[----:B0-----:R0:W1:Y:S02]  /*6aa0*/  SYNCS.PHASECHK.TRANS64.TRYWAIT P0, [R9+URZ], R4 ;  /* 0x00000004090075a7 */ /* 0x001064000800017f */
[----:B-1----:R-:W-:Y:S05]  /*6ab0*/  @!P0 NANOSLEEP.SYNCS 0x989680 ;  /* 0x009896800000895d */ /* 0x002fea0003900000 */
[----:B------:R-:W1:Y:S02]  /*6ac0*/  @!P0 SYNCS.PHASECHK.TRANS64 P0, [R9+URZ], R4 ;  /* 0x00000004090085a7 */ /* 0x000e64000800007f */
[----:B-1----:R-:W-:Y:S05]  /*6ad0*/  @!P0 BRA `(.L_x_129) ;  /* 0xfffffffc00f08947 */ /* 0x002fea000383ffff */
[----:B------:R-:W-:Y:S05]  /*6ae0*/  BRA `(.L_x_154) ;  /* 0xfffffff400e47947 */ /* 0x000fea000383ffff */
.L_x_130:
[----:B0-----:R0:W1:Y:S02]  /*6af0*/  SYNCS.PHASECHK.TRANS64.TRYWAIT P0, [R6+URZ], R5 ;  /* 0x00000005060075a7 */ /* 0x001064000800017f */
[----:B-1----:R-:W-:Y:S05]  /*6b00*/  @!P0 NANOSLEEP.SYNCS 0x989680 ;  /* 0x009896800000895d */ /* 0x002fea0003900000 */
[----:B------:R-:W1:Y:S02]  /*6b10*/  @!P0 SYNCS.PHASECHK.TRANS64 P0, [R6+URZ], R5 ;  /* 0x00000005060085a7 */ /* 0x000e64000800007f */
[----:B-1----:R-:W-:Y:S05]  /*6b20*/  @!P0 BRA `(.L_x_130) ;  /* 0xfffffffc00f08947 */ /* 0x002fea000383ffff */
[----:B------:R-:W-:Y:S05]  /*6b30*/  BRA `(.L_x_155) ;  /* 0xfffffff400f47947 */ /* 0x000fea000383ffff */
.L_x_131:
[----:B0-----:R0:W1:Y:S02]  /*6b40*/  SYNCS.PHASECHK.TRANS64.TRYWAIT P0, [R9+URZ], R4 ;  /* 0x00000004090075a7 */ /* 0x001064000800017f */
[----:B-1----:R-:W-:Y:S05]  /*6b50*/  @!P0 NANOSLEEP.SYNCS 0x989680 ;  /* 0x009896800000895d */ /* 0x002fea0003900000 */
[----:B------:R-:W1:Y:S02]  /*6b60*/  @!P0 SYNCS.PHASECHK.TRANS64 P0, [R9+URZ], R4 ;  /* 0x00000004090085a7 */ /* 0x000e64000800007f */
[----:B-1----:R-:W-:Y:S05]  /*6b70*/  @!P0 BRA `(.L_x_131) ;  /* 0xfffffffc00f08947 */ /* 0x002fea000383ffff */
[----:B------:R-:W-:Y:S05]  /*6b80*/  BRA `(.L_x_156) ;  /* 0xfffffff800047947 */ /* 0x000fea000383ffff */
.L_x_132:
[----:B-1----:R1:W2:Y:S02]  /*6b90*/  SYNCS.PHASECHK.TRANS64.TRYWAIT P0, [R6+URZ], R5 ;  /* 0x00000005060075a7 */ /* 0x0022a4000800017f */
[----:B--2---:R-:W-:Y:S05]  /*6ba0*/  @!P0 NANOSLEEP.SYNCS 0x989680 ;  /* 0x009896800000895d */ /* 0x004fea0003900000 */
[----:B------:R-:W2:Y:S02]  /*6bb0*/  @!P0 SYNCS.PHASECHK.TRANS64 P0, [R6+URZ], R5 ;  /* 0x00000005060085a7 */ /* 0x000ea4000800007f */
[----:B--2---:R-:W-:Y:S05]  /*6bc0*/  @!P0 BRA `(.L_x_132) ;  /* 0xfffffffc00f08947 */ /* 0x004fea000383ffff */
[----:B------:R-:W-:Y:S05]  /*6bd0*/  BRA `(.L_x_157) ;  /* 0xfffffff8000c7947 */ /* 0x000fea000383ffff */
.L_x_158:
[----:B------:R-:W-:-:S00]  /*6be0*/  BRA `(.L_x_158) ;  /* 0xfffffffc00fc7947 */ /* 0x000fc0000383ffff */
[----:B------:R-:W-:-:S00]  /*6bf0*/  NOP ;  /* 0x0000000000007918 */ /* 0x000fc00000000000 */
        /* <DEDUP_REMOVED lines=8> */
.L_x_159:


//--------------------- .nv.global.init           --------------------------
	.section	.nv.global.init,"aw",@progbits
.nv.global.init:
	.type		$str$22,@object
	.size		$str$22,($str$23 - $str$22)
$str$22:
        /*0000*/ 	.byte	0x6b, 0x5f, 0x74, 0x69, 0x6c, 0x65, 0x5f, 0x63, 0x6f, 0x75, 0x6e, 0x74, 0x20, 0x3e, 0x3d, 0x20
        /*0010*/ 	.byte	0x31, 0x00
	.type		$str$23,@object
	.size		$str$23,(__unnamed_1 - $str$23)
$str$23:
        /*0012*/ 	.byte	0x2f, 0x74, 0x6d, 0x70, 0x2f, 0x63, 0x75, 0x74, 0x6c, 0x61, 0x73, 0x73, 0x5f, 0x73, 0x77, 0x65
        /*0022*/ 	.byte	0x65, 0x70, 0x5f, 0x73, 0x72, 0x63, 0x2f, 0x69, 0x6e, 0x63, 0x6c, 0x75, 0x64, 0x65, 0x2f, 0x63
        /*0032*/ 	.byte	0x75, 0x74, 0x6c, 0x61, 0x73, 0x73, 0x2f, 0x67, 0x65, 0x6d, 0x6d, 0x2f, 0x63, 0x6f, 0x6c, 0x6c
        /*0042*/ 	.byte	0x65, 0x63, 0x74, 0x69, 0x76, 0x65, 0x2f, 0x73, 0x6d, 0x39, 0x30, 0x5f, 0x6d, 0x6d, 0x61, 0x5f
        /*0052*/ 	.byte	0x74, 0x6d, 0x61, 0x5f, 0x67, 0x6d, 0x6d, 0x61, 0x5f, 0x73, 0x73, 0x5f, 0x77, 0x61, 0x72, 0x70
        /*0062*/ 	.byte	0x73, 0x70, 0x65, 0x63, 0x69, 0x61, 0x6c, 0x69, 0x7a, 0x65, 0x64, 0x2e, 0x68, 0x70, 0x70, 0x00
	.type		__unnamed_1,@object
	.size		__unnamed_1,(.L_0 - __unnamed_1)
__unnamed_1:
        /*0072*/ 	.byte	0x76, 0x6f, 0x69, 0x64, 0x20, 0x63, 0x75, 0x74, 0x6c, 0x61, 0x73, 0x73, 0x3a, 0x3a, 0x67, 0x65
        /* <DEDUP_REMOVED lines=180> */
        /*0bc2*/ 	.byte	0x69, 0x74, 0x79, 0x5d, 0x00
.L_0:


//--------------------- .nv.shared._ZN7cutlass13device_kernelINS_4gemm6kernel13GemmUniversalIN4cute5tupleIJiiiiEEENS1_10collective13CollectiveMmaINS1_34MainloopSm90TmaGmmaWarpSpecializedILi18ENS5_IJNS4_1CILi1EEESB_SB_EEENS1_35KernelTmaWarpSpecializedCooperativeEEENS5_IJNSA_ILi128EEENSA_ILi64EEENSA_ILi32EEEEEENS_10bfloat16_tENS5_IJSB_llEEESJ_SK_NS4_8TiledMMAINS4_8MMA_AtomIJNS4_4SM904GMMA27MMA_64x64x16_F32BF16BF16_SSILNSO_5MajorE1ELSQ_1ELNSO_7ScaleInE1ELSR_1EEEEEENS4_6LayoutINS5_IJNSA_ILi2EEESB_SB_EEENS5_IJSB_NSA_ILi0EEESX_EEEEENS5_IJNS4_10UnderscoreES10_S10_EEEEENS4_13SM90_TMA_LOADENS4_14ComposedLayoutINS4_7SwizzleILi3ELi4ELi3EEENS4_18smem_ptr_flag_bitsILi16EEENSU_INS5_IJSG_NSA_ILi8EEEEEENS5_IJSB_SG_EEEEEEEvNS4_8identityES13_S1D_vS1E_EENS_8epilogue10collective6detail29Sm90TmaWarpSpecializedAdapterINS1H_15DefaultEpilogueISJ_NS5_IJlSB_lEEES1L_NS1G_6thread17LinearCombinationISJ_Li1EffLNS1M_9ScaleType4KindE0ELNS_15FloatRoundStyleE2ESJ_EENS1_15EpilogueDefaultEEEEEvvEEEEvNT_6ParamsE --------------------------
	.section	.nv.shared._ZN7cutlass13device_kernelINS_4gemm6kernel13GemmUniversalIN4cute5tupleIJiiiiEEENS1_10collective13CollectiveMmaINS1_34MainloopSm90TmaGmmaWarpSpecializedILi18ENS5_IJNS4_1CILi1EEESB_SB_EEENS1_35KernelTmaWarpSpecializedCooperativeEEENS5_IJNSA_ILi128EEENSA_ILi64EEENSA_ILi32EEEEEENS_10bfloat16_tENS5_IJSB_llEEESJ_SK_NS4_8TiledMMAINS4_8MMA_AtomIJNS4_4SM904GMMA27MMA_64x64x16_F32BF16BF16_SSILNSO_5MajorE1ELSQ_1ELNSO_7ScaleInE1ELSR_1EEEEEENS4_6LayoutINS5_IJNSA_ILi2EEESB_SB_EEENS5_IJSB_NSA_ILi0EEESX_EEEEENS5_IJNS4_10UnderscoreES10_S10_EEEEENS4_13SM90_TMA_LOADENS4_14ComposedLayoutINS4_7SwizzleILi3ELi4ELi3EEENS4_18smem_ptr_flag_bitsILi16EEENSU_INS5_IJSG_NSA_ILi8EEEEEENS5_IJSB_SG_EEEEEEEvNS4_8identityES13_S1D_vS1E_EENS_8epilogue10collective6detail29Sm90TmaWarpSpecializedAdapterINS1H_15DefaultEpilogueISJ_NS5_IJlSB_lEEES1L_NS1G_6thread17LinearCombinationISJ_Li1EffLNS1M_9ScaleType4KindE0ELNS_15FloatRoundStyleE2ESJ_EENS1_15EpilogueDefaultEEEEEvvEEEEvNT_6ParamsE,"aw",@nobits
	.sectionflags	@""
	.align	16
	.zero		1024


//--------------------- .nv.shared.reserved.0     --------------------------
	.section	.nv.shared.reserved.0,"aw",@nobits
	.weak		__nv_reservedSMEM_offset_0_alias
	.size		__nv_reservedSMEM_offset_0_alias, 0, 0
	.other		__nv_reservedSMEM_offset_0_alias,@"STO_CUDA_RESERVED_SHARED STV_DEFAULT"
__nv_reservedSMEM_offset_0_alias:
	.zero		0


//--------------------- .nv.global                --------------------------
	.section	.nv.global,"aw",@nobits
.nv.global:
	.type		_ZN40_INTERNAL_a7629640_4_k_cu_4e842c06_213734cute1_E,@object
	.size		_ZN40_INTERNAL_a7629640_4_k_cu_4e842c06_213734cute1_E,(_ZN40_INTERNAL_a7629640_4_k_cu_4e842c06_213734cuda3std3__45__cpo6cbeginE - _ZN40_INTERNAL_a7629640_4_k_cu_4e842c06_213734cute1_E)
_ZN40_INTERNAL_a7629640_4_k_cu_4e842c06_213734cute1_E:
	.zero		1
	.type		_ZN40_INTERNAL_a7629640_4_k_cu_4e842c06_213734cuda3std3__45__cpo6cbeginE,@object
	.size		_ZN40_INTERNAL_a7629640_4_k_cu_4e842c06_213734cuda3std3__45__cpo6cbeginE,(_ZN40_INTERNAL_a7629640_4_k_cu_4e842c06_213734cuda3std3__48in_placeE - _ZN40_INTERNAL_a7629640_4_k_cu_4e842c06_213734cuda3std3__45__cpo6cbeginE)
_ZN40_INTERNAL_a7629640_4_k_cu_4e842c06_213734cuda3std3__45__cpo6cbeginE:
	.zero		1
	.type		_ZN40_INTERNAL_a7629640_4_k_cu_4e842c06_213734cuda3std3__48in_placeE,@object
	.size		_ZN40_INTERNAL_a7629640_4_k_cu_4e842c06_213734cuda3std3__48in_placeE,(_ZN40_INTERNAL_a7629640_4_k_cu_4e842c06_213734cuda3std6ranges3__45__cpo9iter_moveE - _ZN40_INTERNAL_a7629640_4_k_cu_4e842c06_213734cuda3std3__48in_placeE)
_ZN40_INTERNAL_a7629640_4_k_cu_4e842c06_213734cuda3std3__48in_placeE:
	.zero		1
	.type		_ZN40_INTERNAL_a7629640_4_k_cu_4e842c06_213734cuda3std6ranges3__45__cpo9iter_moveE,@object
	.size		_ZN40_INTERNAL_a7629640_4_k_cu_4e842c06_213734cuda3std6ranges3__45__cpo9iter_moveE,(_ZN40_INTERNAL_a7629640_4_k_cu_4e842c06_213734cuda3std3__45__cpo5beginE - _ZN40_INTERNAL_a7629640_4_k_cu_4e842c06_213734cuda3std6ranges3__45__cpo9iter_moveE)
_ZN40_INTERNAL_a7629640_4_k_cu_4e842c06_213734cuda3std6ranges3__45__cpo9iter_moveE:
	.zero		1
	.type		_ZN40_INTERNAL_a7629640_4_k_cu_4e842c06_213734cuda3std3__45__cpo5beginE,@object
	.size		_ZN40_INTERNAL_a7629640_4_k_cu_4e842c06_213734cuda3std3__45__cpo5beginE,(_ZN40_INTERNAL_a7629640_4_k_cu_4e842c06_213734cuda3std3__442_GLOBAL__N__a7629640_4_k_cu_4e842c06_213736ignoreE - _ZN40_INTERNAL_a7629640_4_k_cu_4e842c06_213734cuda3std3__45__cpo5beginE)
_ZN40_INTERNAL_a7629640_4_k_cu_4e842c06_213734cuda3std3__45__cpo5beginE:
	.zero		1
	.type		_ZN40_INTERNAL_a7629640_4_k_cu_4e842c06_213734cuda3std3__442_GLOBAL__N__a7629640_4_k_cu_4e842c06_213736ignoreE,@object
	.size		_ZN40_INTERNAL_a7629640_4_k_cu_4e842c06_213734cuda3std3__442_GLOBAL__N__a7629640_4_k_cu_4e842c06_213736ignoreE,(_ZN40_INTERNAL_a7629640_4_k_cu_4e842c06_213734cute7productE - _ZN40_INTERNAL_a7629640_4_k_cu_4e842c06_213734cuda3std3__442_GLOBAL__N__a7629640_4_k_cu_4e842c06_213736ignoreE)
_ZN40_INTERNAL_a7629640_4_k_cu_4e842c06_213734cuda3std3__442_GLOBAL__N__a7629640_4_k_cu_4e842c06_213736ignoreE:
	.zero		1
	.type		_ZN40_INTERNAL_a7629640_4_k_cu_4e842c06_213734cute7productE,@object
	.size		_ZN40_INTERNAL_a7629640_4_k_cu_4e842c06_213734cute7productE,(_ZN40_INTERNAL_a7629640_4_k_cu_4e842c06_213734cuda3std3__45__cpo3endE - _ZN40_INTERNAL_a7629640_4_k_cu_4e842c06_213734cute7productE)
_ZN40_INTERNAL_a7629640_4_k_cu_4e842c06_213734cute7productE:
	.zero		1
	.type		_ZN40_INTERNAL_a7629640_4_k_cu_4e842c06_213734cuda3std3__45__cpo3endE,@object
	.size		_ZN40_INTERNAL_a7629640_4_k_cu_4e842c06_213734cuda3std3__45__cpo3endE,(_ZN40_INTERNAL_a7629640_4_k_cu_4e842c06_213734cuda3std3__419piecewise_constructE - _ZN40_INTERNAL_a7629640_4_k_cu_4e842c06_213734cuda3std3__45__cpo3endE)
_ZN40_INTERNAL_a7629640_4_k_cu_4e842c06_213734cuda3std3__45__cpo3endE:
	.zero		1
	.type		_ZN40_INTERNAL_a7629640_4_k_cu_4e842c06_213734cuda3std3__419piecewise_constructE,@object
	.size		_ZN40_INTERNAL_a7629640_4_k_cu_4e842c06_213734cuda3std3__419piecewise_constructE,(_ZN40_INTERNAL_a7629640_4_k_cu_4e842c06_213734cuda3std3__45__cpo4cendE - _ZN40_INTERNAL_a7629640_4_k_cu_4e842c06_213734cuda3std3__419piecewise_constructE)
_ZN40_INTERNAL_a7629640_4_k_cu_4e842c06_213734cuda3std3__419piecewise_constructE:
	.zero		1
	.type		_ZN40_INTERNAL_a7629640_4_k_cu_4e842c06_213734cuda3std3__45__cpo4cendE,@object
	.size		_ZN40_INTERNAL_a7629640_4_k_cu_4e842c06_213734cuda3std3__45__cpo4cendE,(_ZN40_INTERNAL_a7629640_4_k_cu_4e842c06_213734cuda3std6ranges3__45__cpo4swapE - _ZN40_INTERNAL_a7629640_4_k_cu_4e842c06_213734cuda3std3__45__cpo4cendE)
_ZN40_INTERNAL_a7629640_4_k_cu_4e842c06_213734cuda3std3__45__cpo4cendE:
	.zero		1
	.type		_ZN40_INTERNAL_a7629640_4_k_cu_4e842c06_213734cuda3std6ranges3__45__cpo4swapE,@object
	.size		_ZN40_INTERNAL_a7629640_4_k_cu_4e842c06_213734cuda3std6ranges3__45__cpo4swapE,(.L_8 - _ZN40_INTERNAL_a7629640_4_k_cu_4e842c06_213734cuda3std6ranges3__45__cpo4swapE)
_ZN40_INTERNAL_a7629640_4_k_cu_4e842c06_213734cuda3std6ranges3__45__cpo4swapE:
	.zero		1
.L_8:


//--------------------- .nv.constant0._ZN7cutlass13device_kernelINS_4gemm6kernel13GemmUniversalIN4cute5tupleIJiiiiEEENS1_10collective13CollectiveMmaINS1_34MainloopSm90TmaGmmaWarpSpecializedILi18ENS5_IJNS4_1CILi1EEESB_SB_EEENS1_35KernelTmaWarpSpecializedCooperativeEEENS5_IJNSA_ILi128EEENSA_ILi64EEENSA_ILi32EEEEEENS_10bfloat16_tENS5_IJSB_llEEESJ_SK_NS4_8TiledMMAINS4_8MMA_AtomIJNS4_4SM904GMMA27MMA_64x64x16_F32BF16BF16_SSILNSO_5MajorE1ELSQ_1ELNSO_7ScaleInE1ELSR_1EEEEEENS4_6LayoutINS5_IJNSA_ILi2EEESB_SB_EEENS5_IJSB_NSA_ILi0EEESX_EEEEENS5_IJNS4_10UnderscoreES10_S10_EEEEENS4_13SM90_TMA_LOADENS4_14ComposedLayoutINS4_7SwizzleILi3ELi4ELi3EEENS4_18smem_ptr_flag_bitsILi16EEENSU_INS5_IJSG_NSA_ILi8EEEEEENS5_IJSB_SG_EEEEEEEvNS4_8identityES13_S1D_vS1E_EENS_8epilogue10collective6detail29Sm90TmaWarpSpecializedAdapterINS1H_15DefaultEpilogueISJ_NS5_IJlSB_lEEES1L_NS1G_6thread17LinearCombinationISJ_Li1EffLNS1M_9ScaleType4KindE0ELNS_15FloatRoundStyleE2ESJ_EENS1_15EpilogueDefaultEEEEEvvEEEEvNT_6ParamsE --------------------------
	.section	.nv.constant0._ZN7cutlass13device_kernelINS_4gemm6kernel13GemmUniversalIN4cute5tupleIJiiiiEEENS1_10collective13CollectiveMmaINS1_34MainloopSm90TmaGmmaWarpSpecializedILi18ENS5_IJNS4_1CILi1EEESB_SB_EEENS1_35KernelTmaWarpSpecializedCooperativeEEENS5_IJNSA_ILi128EEENSA_ILi64EEENSA_ILi32EEEEEENS_10bfloat16_tENS5_IJSB_llEEESJ_SK_NS4_8TiledMMAINS4_8MMA_AtomIJNS4_4SM904GMMA27MMA_64x64x16_F32BF16BF16_SSILNSO_5MajorE1ELSQ_1ELNSO_7ScaleInE1ELSR_1EEEEEENS4_6LayoutINS5_IJNSA_ILi2EEESB_SB_EEENS5_IJSB_NSA_ILi0EEESX_EEEEENS5_IJNS4_10UnderscoreES10_S10_EEEEENS4_13SM90_TMA_LOADENS4_14ComposedLayoutINS4_7SwizzleILi3ELi4ELi3EEENS4_18smem_ptr_flag_bitsILi16EEENSU_INS5_IJSG_NSA_ILi8EEEEEENS5_IJSB_SG_EEEEEEEvNS4_8identityES13_S1D_vS1E_EENS_8epilogue10collective6detail29Sm90TmaWarpSpecializedAdapterINS1H_15DefaultEpilogueISJ_NS5_IJlSB_lEEES1L_NS1G_6thread17LinearCombinationISJ_Li1EffLNS1M_9ScaleType4KindE0ELNS_15FloatRoundStyleE2ESJ_EENS1_15EpilogueDefaultEEEEEvvEEEEvNT_6ParamsE,"a",@progbits
	.sectionflags	@""
	.align	4
.nv.constant0._ZN7cutlass13device_kernelINS_4gemm6kernel13GemmUniversalIN4cute5tupleIJiiiiEEENS1_10collective13CollectiveMmaINS1_34MainloopSm90TmaGmmaWarpSpecializedILi18ENS5_IJNS4_1CILi1EEESB_SB_EEENS1_35KernelTmaWarpSpecializedCooperativeEEENS5_IJNSA_ILi128EEENSA_ILi64EEENSA_ILi32EEEEEENS_10bfloat16_tENS5_IJSB_llEEESJ_SK_NS4_8TiledMMAINS4_8MMA_AtomIJNS4_4SM904GMMA27MMA_64x64x16_F32BF16BF16_SSILNSO_5MajorE1ELSQ_1ELNSO_7ScaleInE1ELSR_1EEEEEENS4_6LayoutINS5_IJNSA_ILi2EEESB_SB_EEENS5_IJSB_NSA_ILi0EEESX_EEEEENS5_IJNS4_10UnderscoreES10_S10_EEEEENS4_13SM90_TMA_LOADENS4_14ComposedLayoutINS4_7SwizzleILi3ELi4ELi3EEENS4_18smem_ptr_flag_bitsILi16EEENSU_INS5_IJSG_NSA_ILi8EEEEEENS5_IJSB_SG_EEEEEEEvNS4_8identityES13_S1D_vS1E_EENS_8epilogue10collective6detail29Sm90TmaWarpSpecializedAdapterINS1H_15DefaultEpilogueISJ_NS5_IJlSB_lEEES1L_NS1G_6thread17LinearCombinationISJ_Li1EffLNS1M_9ScaleType4KindE0ELNS_15FloatRoundStyleE2ESJ_EENS1_15EpilogueDefaultEEEEEvvEEEEvNT_6ParamsE:
	.zero		1664


//--------------------- SYMBOLS --------------------------

	.type		.nv.reservedSmem.offset0,@object
	.size		.nv.reservedSmem.offset0,0x4
	.type		__assertfail,@function
